	.headerflags	@"EF_CUDA_TEXMODE_UNIFIED EF_CUDA_64BIT_ADDRESS EF_CUDA_ACCELERATORS EF_CUDA_SM90 EF_CUDA_VIRTUAL_SM(EF_CUDA_SM90)"
	.elftype	@"ET_EXEC"


//--------------------- .nv.info                  --------------------------
	.section	.nv.info,"",@"SHT_CUDA_INFO"
	.align	4


	//----- nvinfo : EIATTR_REGCOUNT
	.align		4
        /*0000*/ 	.byte	0x04, 0x2f
        /*0002*/ 	.short	(.L_3 - .L_2)
	.align		4
.L_2:
        /*0004*/ 	.word	index@(l2norm_fwd_kernel)
        /*0008*/ 	.word	0x00000040


	//----- nvinfo : EIATTR_FRAME_SIZE
	.align		4
.L_3:
        /*000c*/ 	.byte	0x04, 0x11
        /*000e*/ 	.short	(.L_5 - .L_4)
	.align		4
.L_4:
        /*0010*/ 	.word	index@(l2norm_fwd_kernel)
        /*0014*/ 	.word	0x00000000


	//----- nvinfo : EIATTR_MIN_STACK_SIZE
	.align		4
.L_5:
        /*0018*/ 	.byte	0x04, 0x12
        /*001a*/ 	.short	(.L_7 - .L_6)
	.align		4
.L_6:
        /*001c*/ 	.word	index@(l2norm_fwd_kernel)
        /*0020*/ 	.word	0x00000000
.L_7:


//--------------------- .nv.info.l2norm_fwd_kernel --------------------------
	.section	.nv.info.l2norm_fwd_kernel,"",@"SHT_CUDA_INFO"
	.sectionflags	@""
	.align	4


	//----- nvinfo : EIATTR_CUDA_API_VERSION
	.align		4
        /*0000*/ 	.byte	0x04, 0x37
        /*0002*/ 	.short	(.L_9 - .L_8)
.L_8:
        /*0004*/ 	.word	0x00000080


	//----- nvinfo : EIATTR_KPARAM_INFO
	.align		4
.L_9:
        /*0008*/ 	.byte	0x04, 0x17
        /*000a*/ 	.short	(.L_11 - .L_10)
.L_10:
        /*000c*/ 	.word	0x00000000
        /*0010*/ 	.short	0x0004
        /*0012*/ 	.short	0x0020
        /*0014*/ 	.byte	0x00, 0xf4, 0x21, 0x00


	//----- nvinfo : EIATTR_KPARAM_INFO
	.align		4
.L_11:
        /*0018*/ 	.byte	0x04, 0x17
        /*001a*/ 	.short	(.L_13 - .L_12)
.L_12:
        /*001c*/ 	.word	0x00000000
        /*0020*/ 	.short	0x0003
        /*0022*/ 	.short	0x0018
        /*0024*/ 	.byte	0x00, 0xf0, 0x11, 0x00


	//----- nvinfo : EIATTR_KPARAM_INFO
	.align		4
.L_13:
        /*0028*/ 	.byte	0x04, 0x17
        /*002a*/ 	.short	(.L_15 - .L_14)
.L_14:
        /*002c*/ 	.word	0x00000000
        /*0030*/ 	.short	0x0002
        /*0032*/ 	.short	0x0010
        /*0034*/ 	.byte	0x00, 0xf4, 0x21, 0x00


	//----- nvinfo : EIATTR_KPARAM_INFO
	.align		4
.L_15:
        /*0038*/ 	.byte	0x04, 0x17
        /*003a*/ 	.short	(.L_17 - .L_16)
.L_16:
        /*003c*/ 	.word	0x00000000
        /*0040*/ 	.short	0x0001
        /*0042*/ 	.short	0x0008
        /*0044*/ 	.byte	0x00, 0xf4, 0x21, 0x00


	//----- nvinfo : EIATTR_KPARAM_INFO
	.align		4
.L_17:
        /*0048*/ 	.byte	0x04, 0x17
        /*004a*/ 	.short	(.L_19 - .L_18)
.L_18:
        /*004c*/ 	.word	0x00000000
        /*0050*/ 	.short	0x0000
        /*0052*/ 	.short	0x0000
        /*0054*/ 	.byte	0x00, 0xf4, 0x21, 0x00


	//----- nvinfo : EIATTR_SPARSE_MMA_MASK
	.align		4
.L_19:
        /*0058*/ 	.byte	0x03, 0x50
        /*005a*/ 	.short	0x0000


	//----- nvinfo : EIATTR_MAXREG_COUNT
	.align		4
        /*005c*/ 	.byte	0x03, 0x1b
        /*005e*/ 	.short	0x00ff


	//----- nvinfo : EIATTR_COOP_GROUP_MASK_REGIDS
	.align		4
        /*0060*/ 	.byte	0x04, 0x29
        /*0062*/ 	.short	(.L_21 - .L_20)


	//   ....[0]....
.L_20:
        /*0064*/ 	.word	0xffffffff


	//   ....[1]....
        /*0068*/ 	.word	0xffffffff


	//   ....[2]....
        /*006c*/ 	.word	0xffffffff


	//   ....[3]....
        /*0070*/ 	.word	0xffffffff


	//   ....[4]....
        /*0074*/ 	.word	0xffffffff


	//   ....[5]....
        /*0078*/ 	.word	0xffffffff


	//   ....[6]....
        /*007c*/ 	.word	0xffffffff


	//   ....[7]....
        /*0080*/ 	.word	0xffffffff


	//   ....[8]....
        /*0084*/ 	.word	0xffffffff


	//   ....[9]....
        /*0088*/ 	.word	0xffffffff


	//   ....[10]....
        /*008c*/ 	.word	0xffffffff


	//   ....[11]....
        /*0090*/ 	.word	0xffffffff


	//   ....[12]....
        /*0094*/ 	.word	0xffffffff


	//   ....[13]....
        /*0098*/ 	.word	0xffffffff


	//   ....[14]....
        /*009c*/ 	.word	0xffffffff


	//   ....[15]....
        /*00a0*/ 	.word	0xffffffff


	//   ....[16]....
        /*00a4*/ 	.word	0xffffffff


	//   ....[17]....
        /*00a8*/ 	.word	0xffffffff


	//   ....[18]....
        /*00ac*/ 	.word	0xffffffff


	//   ....[19]....
        /*00b0*/ 	.word	0xffffffff


	//   ....[20]....
        /*00b4*/ 	.word	0xffffffff


	//   ....[21]....
        /*00b8*/ 	.word	0xffffffff


	//   ....[22]....
        /*00bc*/ 	.word	0xffffffff


	//   ....[23]....
        /*00c0*/ 	.word	0xffffffff


	//   ....[24]....
        /*00c4*/ 	.word	0xffffffff


	//   ....[25]....
        /*00c8*/ 	.word	0xffffffff


	//   ....[26]....
        /*00cc*/ 	.word	0xffffffff


	//   ....[27]....
        /*00d0*/ 	.word	0xffffffff


	//   ....[28]....
        /*00d4*/ 	.word	0xffffffff


	//   ....[29]....
        /*00d8*/ 	.word	0xffffffff


	//   ....[30]....
        /*00dc*/ 	.word	0xffffffff


	//   ....[31]....
        /*00e0*/ 	.word	0xffffffff


	//----- nvinfo : EIATTR_COOP_GROUP_INSTR_OFFSETS
	.align		4
.L_21:
        /*00e4*/ 	.byte	0x04, 0x28
        /*00e6*/ 	.short	(.L_23 - .L_22)


	//   ....[0]....
.L_22:
        /*00e8*/ 	.word	0x000008d0


	//   ....[1]....
        /*00ec*/ 	.word	0x000008f0


	//   ....[2]....
        /*00f0*/ 	.word	0x00000920


	//   ....[3]....
        /*00f4*/ 	.word	0x00000940


	//   ....[4]....
        /*00f8*/ 	.word	0x00000d80


	//   ....[5]....
        /*00fc*/ 	.word	0x00000da0


	//   ....[6]....
        /*0100*/ 	.word	0x00000dc0


	//   ....[7]....
        /*0104*/ 	.word	0x00000de0


	//   ....[8]....
        /*0108*/ 	.word	0x00000fc0


	//   ....[9]....
        /*010c*/ 	.word	0x00000fe0


	//   ....[10]....
        /*0110*/ 	.word	0x00001020


	//   ....[11]....
        /*0114*/ 	.word	0x00001270


	//   ....[12]....
        /*0118*/ 	.word	0x00001290


	//   ....[13]....
        /*011c*/ 	.word	0x000012b0


	//   ....[14]....
        /*0120*/ 	.word	0x000012c0


	//   ....[15]....
        /*0124*/ 	.word	0x000012e0


	//   ....[16]....
        /*0128*/ 	.word	0x00001920


	//   ....[17]....
        /*012c*/ 	.word	0x00001a30


	//   ....[18]....
        /*0130*/ 	.word	0x00001b50


	//   ....[19]....
        /*0134*/ 	.word	0x00001b80


	//   ....[20]....
        /*0138*/ 	.word	0x00001bb0


	//   ....[21]....
        /*013c*/ 	.word	0x00001bc0


	//   ....[22]....
        /*0140*/ 	.word	0x00001bf0


	//   ....[23]....
        /*0144*/ 	.word	0x00001c00


	//   ....[24]....
        /*0148*/ 	.word	0x00001c30


	//   ....[25]....
        /*014c*/ 	.word	0x00001c40


	//   ....[26]....
        /*0150*/ 	.word	0x00001c70


	//   ....[27]....
        /*0154*/ 	.word	0x00001c80


	//   ....[28]....
        /*0158*/ 	.word	0x00001cb0


	//   ....[29]....
        /*015c*/ 	.word	0x00001cc0


	//   ....[30]....
        /*0160*/ 	.word	0x00001d00


	//   ....[31]....
        /*0164*/ 	.word	0x00001d40


	//----- nvinfo : EIATTR_EXIT_INSTR_OFFSETS
	.align		4
.L_23:
        /*0168*/ 	.byte	0x04, 0x1c
        /*016a*/ 	.short	(.L_25 - .L_24)


	//   ....[0]....
.L_24:
        /*016c*/ 	.word	0x00002530


	//   ....[1]....
        /*0170*/ 	.word	0x00002560


	//----- nvinfo : EIATTR_REQNTID
	.align		4
.L_25:
        /*0174*/ 	.byte	0x04, 0x10
        /*0176*/ 	.short	(.L_27 - .L_26)
.L_26:
        /*0178*/ 	.word	0x00000020
        /*017c*/ 	.word	0x00000001
        /*0180*/ 	.word	0x00000001


	//----- nvinfo : EIATTR_CBANK_PARAM_SIZE
	.align		4
.L_27:
        /*0184*/ 	.byte	0x03, 0x19
        /*0186*/ 	.short	0x0028


	//----- nvinfo : EIATTR_PARAM_CBANK
	.align		4
        /*0188*/ 	.byte	0x04, 0x0a
        /*018a*/ 	.short	(.L_29 - .L_28)
	.align		4
.L_28:
        /*018c*/ 	.word	index@(.nv.constant0.l2norm_fwd_kernel)
        /*0190*/ 	.short	0x0210
        /*0192*/ 	.short	0x0028


	//----- nvinfo : EIATTR_SW_WAR
	.align		4
.L_29:
        /*0194*/ 	.byte	0x04, 0x36
        /*0196*/ 	.short	(.L_31 - .L_30)
.L_30:
        /*0198*/ 	.word	0x00000008
.L_31:


//--------------------- .nv.callgraph             --------------------------
	.section	.nv.callgraph,"",@"SHT_CUDA_CALLGRAPH"
	.align	4
	.sectionentsize	8
	.align		4
        /*0000*/ 	.word	0x00000000
	.align		4
        /*0004*/ 	.word	0xffffffff
	.align		4
        /*0008*/ 	.word	0x00000000
	.align		4
        /*000c*/ 	.word	0xfffffffe
	.align		4
        /*0010*/ 	.word	0x00000000
	.align		4
        /*0014*/ 	.word	0xfffffffd
	.align		4
        /*0018*/ 	.word	0x00000000
	.align		4
        /*001c*/ 	.word	0xfffffffc


//--------------------- .nv.constant4             --------------------------
	.section	.nv.constant4,"a",@progbits
	.align	8
	.align		8
.nv.constant4:
        /*0000*/ 	.dword	_$_str
	.align		8
        /*0008*/ 	.dword	_$_str_$_2


//--------------------- .text.l2norm_fwd_kernel   --------------------------
	.section	.text.l2norm_fwd_kernel,"ax",@progbits
	.sectionflags	@"SHF_BARRIERS=1"
	.align	128
        .global         l2norm_fwd_kernel
        .type           l2norm_fwd_kernel,@function
        .size           l2norm_fwd_kernel,(.L_x_1 - l2norm_fwd_kernel)
        .other          l2norm_fwd_kernel,@"STO_CUDA_ENTRY STV_DEFAULT"
l2norm_fwd_kernel:
.text.l2norm_fwd_kernel:
[----:B------:R-:W0:Y:S01]  /*0000*/  LDC R1, c[0x0][0x28] ;  /* 0x00000a00ff017b82 */ /* 0x000e220000000800 */
[----:B------:R-:W1:Y:S07]  /*0010*/  S2R R41, SR_TID.X ;  /* 0x0000000000297919 */ /* 0x000e6e0000002100 */
[----:B------:R-:W2:Y:S01]  /*0020*/  S2UR UR4, SR_CTAID.X ;  /* 0x00000000000479c3 */ /* 0x000ea20000002500 */
[----:B------:R-:W-:Y:S01]  /*0030*/  ULDC.64 UR8, c[0x0][0x210] ;  /* 0x0000840000087ab9 */ /* 0x000fe20000000a00 */
[----:B------:R-:W-:Y:S01]  /*0040*/  ULDC UR5, c[0x0][0x228] ;  /* 0x00008a0000057ab9 */ /* 0x000fe20000000800 */
[----:B------:R-:W-:Y:S01]  /*0050*/  IMAD.MOV.U32 R47, RZ, RZ, 0x3e800000 ;  /* 0x3e800000ff2f7424 */ /* 0x000fe200078e00ff */
[----:B------:R-:W-:Y:S01]  /*0060*/  ULDC.64 UR10, c[0x0][0x218] ;  /* 0x00008600000a7ab9 */ /* 0x000fe20000000a00 */
[----:B------:R-:W-:-:S02]  /*0070*/  CS2R R18, SRZ ;  /* 0x0000000000127805 */ /* 0x000fc4000001ff00 */
[----:B------:R-:W-:Y:S01]  /*0080*/  CS2R R22, SRZ ;  /* 0x0000000000167805 */ /* 0x000fe2000001ff00 */
[----:B------:R-:W-:Y:S01]  /*0090*/  ULDC.64 UR12, c[0x0][0x220] ;  /* 0x00008800000c7ab9 */ /* 0x000fe20000000a00 */
[----:B--2---:R-:W-:-:S04]  /*00a0*/  USHF.L.U32 UR4, UR4, 0x4, URZ ;  /* 0x0000000404047899 */ /* 0x004fc8000800063f */
[----:B------:R-:W-:Y:S02]  /*00b0*/  USHF.R.S32.HI UR7, URZ, 0x1f, UR4 ;  /* 0x0000001f3f077899 */ /* 0x000fe40008011404 */
[----:B------:R-:W-:Y:S01]  /*00c0*/  UISETP.GT.AND UP0, UPT, UR4, -0x1, UPT ;  /* 0xffffffff0400788c */ /* 0x000fe2000bf04270 */
[--C-:B-1----:R-:W-:Y:S01]  /*00d0*/  SHF.R.U32.HI R42, RZ, 0x4, R41.reuse ;  /* 0x00000004ff2a7819 */ /* 0x102fe20000011629 */
[----:B------:R-:W-:Y:S01]  /*00e0*/  IMAD.U32 R3, RZ, RZ, UR4 ;  /* 0x00000004ff037e24 */ /* 0x000fe2000f8e00ff */
[----:B------:R-:W-:Y:S01]  /*00f0*/  SHF.R.U32.HI R2, RZ, 0x4, R41 ;  /* 0x00000004ff027819 */ /* 0x000fe20000011629 */
[----:B------:R-:W-:Y:S01]  /*0100*/  IMAD.U32 R0, RZ, RZ, UR7 ;  /* 0x00000007ff007e24 */ /* 0x000fe2000f8e00ff */
[----:B------:R-:W-:Y:S01]  /*0110*/  LOP3.LUT R42, R42, 0x1, RZ, 0xc0, !PT ;  /* 0x000000012a2a7812 */ /* 0x000fe200078ec0ff */
[----:B------:R-:W-:Y:S01]  /*0120*/  IMAD.U32 R43, RZ, RZ, UR4 ;  /* 0x00000004ff2b7e24 */ /* 0x000fe2000f8e00ff */
[----:B------:R-:W-:Y:S01]  /*0130*/  SGXT.U32 R2, R2, 0x1 ;  /* 0x000000010202781a */ /* 0x000fe20000000000 */
[----:B------:R-:W-:Y:S01]  /*0140*/  IMAD.U32 R4, RZ, RZ, UR7 ;  /* 0x00000007ff047e24 */ /* 0x000fe2000f8e00ff */
[----:B------:R-:W-:Y:S01]  /*0150*/  LOP3.LUT R7, R42, UR4, RZ, 0xfc, !PT ;  /* 0x000000042a077c12 */ /* 0x000fe2000f8efcff */
[----:B------:R-:W-:Y:S01]  /*0160*/  IMAD.U32 R15, RZ, RZ, UR7 ;  /* 0x00000007ff0f7e24 */ /* 0x000fe2000f8e00ff */
[----:B------:R-:W-:-:S02]  /*0170*/  MOV R45, UR4 ;  /* 0x00000004002d7c02 */ /* 0x000fc40008000f00 */
[----:B------:R-:W-:Y:S02]  /*0180*/  PLOP3.LUT P1, PT, PT, PT, UP0, 0x80, 0x0 ;  /* 0x000000000000781c */ /* 0x000fe40003f2f008 */
[----:B------:R-:W-:Y:S02]  /*0190*/  ISETP.LT.U32.AND P0, PT, R7, 0xc000, PT ;  /* 0x0000c0000700780c */ /* 0x000fe40003f01070 */
[--C-:B------:R-:W-:Y:S02]  /*01a0*/  LOP3.LUT R45, R45, 0x4, R2.reuse, 0xfe, !PT ;  /* 0x000000042d2d7812 */ /* 0x100fe400078efe02 */
[----:B------:R-:W-:Y:S02]  /*01b0*/  ISETP.LT.AND.EX P6, PT, R0, RZ, P1, P0 ;  /* 0x000000ff0000720c */ /* 0x000fe40000fc1300 */
[----:B------:R-:W-:Y:S01]  /*01c0*/  LOP3.LUT R10, R3, 0x2, R2, 0xfe, !PT ;  /* 0x00000002030a7812 */ /* 0x000fe200078efe02 */
[----:B------:R-:W-:Y:S01]  /*01d0*/  IMAD.SHL.U32 R49, R45, 0x100, RZ ;  /* 0x000001002d317824 */ /* 0x000fe200078e00ff */
[----:B------:R-:W-:-:S02]  /*01e0*/  PLOP3.LUT P3, PT, PT, PT, UP0, 0x80, 0x0 ;  /* 0x000000000000781c */ /* 0x000fc40003f6f008 */
[----:B------:R-:W-:Y:S02]  /*01f0*/  ISETP.LT.U32.AND P1, PT, R45, 0xc000, PT ;  /* 0x0000c0002d00780c */ /* 0x000fe40003f21070 */
[----:B------:R-:W-:Y:S02]  /*0200*/  LOP3.LUT R43, R43, 0x6, R2, 0xfe, !PT ;  /* 0x000000062b2b7812 */ /* 0x000fe400078efe02 */
[----:B------:R-:W-:Y:S02]  /*0210*/  PLOP3.LUT P2, PT, PT, PT, UP0, 0x80, 0x0 ;  /* 0x000000000000781c */ /* 0x000fe40003f4f008 */
[----:B------:R-:W-:Y:S02]  /*0220*/  ISETP.LT.U32.AND P0, PT, R10, 0xc000, PT ;  /* 0x0000c0000a00780c */ /* 0x000fe40003f01070 */
[----:B------:R-:W-:Y:S02]  /*0230*/  ISETP.LT.AND.EX P1, PT, R4, RZ, P3, P1 ;  /* 0x000000ff0400720c */ /* 0x000fe40001f21310 */
[----:B------:R-:W-:-:S02]  /*0240*/  PLOP3.LUT P4, PT, PT, PT, UP0, 0x80, 0x0 ;  /* 0x000000000000781c */ /* 0x000fc40003f8f008 */
[----:B------:R-:W-:Y:S02]  /*0250*/  LOP3.LUT R4, R3, 0x8, R2, 0xfe, !PT ;  /* 0x0000000803047812 */ /* 0x000fe400078efe02 */
[----:B------:R-:W-:Y:S02]  /*0260*/  ISETP.LT.U32.AND P3, PT, R43, 0xc000, PT ;  /* 0x0000c0002b00780c */ /* 0x000fe40003f61070 */
[----:B------:R-:W-:Y:S02]  /*0270*/  ISETP.LT.AND.EX P0, PT, R0, RZ, P2, P0 ;  /* 0x000000ff0000720c */ /* 0x000fe40001701300 */
[----:B------:R-:W-:Y:S02]  /*0280*/  P2R R50, PR, RZ, 0x2 ;  /* 0x00000002ff327803 */ /* 0x000fe40000000000 */
[----:B------:R-:W-:Y:S02]  /*0290*/  PLOP3.LUT P1, PT, PT, PT, UP0, 0x80, 0x0 ;  /* 0x000000000000781c */ /* 0x000fe40003f2f008 */
[----:B------:R-:W-:-:S02]  /*02a0*/  MOV R5, UR7 ;  /* 0x0000000700057c02 */ /* 0x000fc40008000f00 */
[----:B------:R-:W-:Y:S02]  /*02b0*/  ISETP.LT.U32.AND P2, PT, R4, 0xc000, PT ;  /* 0x0000c0000400780c */ /* 0x000fe40003f41070 */
[----:B------:R-:W-:Y:S02]  /*02c0*/  ISETP.LT.AND.EX P3, PT, R0, RZ, P4, P3 ;  /* 0x000000ff0000720c */ /* 0x000fe40002761330 */
[----:B------:R-:W-:Y:S02]  /*02d0*/  LOP3.LUT R6, R3, 0xa, R2, 0xfe, !PT ;  /* 0x0000000a03067812 */ /* 0x000fe400078efe02 */
[----:B------:R-:W-:Y:S01]  /*02e0*/  ISETP.LT.AND.EX P1, PT, R5, RZ, P1, P2 ;  /* 0x000000ff0500720c */ /* 0x000fe20000f21320 */
[----:B------:R-:W-:Y:S01]  /*02f0*/  IMAD.U32 R5, RZ, RZ, UR4 ;  /* 0x00000004ff057e24 */ /* 0x000fe2000f8e00ff */
[----:B------:R-:W-:Y:S02]  /*0300*/  P2R R44, PR, RZ, 0x8 ;  /* 0x00000008ff2c7803 */ /* 0x000fe40000000000 */
[----:B------:R-:W-:-:S02]  /*0310*/  PLOP3.LUT P3, PT, PT, PT, UP0, 0x80, 0x0 ;  /* 0x000000000000781c */ /* 0x000fc40003f6f008 */
[----:B------:R-:W-:Y:S02]  /*0320*/  ISETP.LT.U32.AND P2, PT, R6, 0xc000, PT ;  /* 0x0000c0000600780c */ /* 0x000fe40003f41070 */
[--C-:B------:R-:W-:Y:S02]  /*0330*/  LOP3.LUT R3, R3, 0xc, R2.reuse, 0xfe, !PT ;  /* 0x0000000c03037812 */ /* 0x100fe400078efe02 */
[C---:B------:R-:W-:Y:S02]  /*0340*/  ISETP.LT.AND.EX P2, PT, R0.reuse, RZ, P3, P2 ;  /* 0x000000ff0000720c */ /* 0x040fe40001f41320 */
[----:B------:R-:W-:Y:S02]  /*0350*/  PLOP3.LUT P3, PT, PT, PT, UP0, 0x80, 0x0 ;  /* 0x000000000000781c */ /* 0x000fe40003f6f008 */
[----:B------:R-:W-:Y:S02]  /*0360*/  ISETP.LT.U32.AND P4, PT, R3, 0xc000, PT ;  /* 0x0000c0000300780c */ /* 0x000fe40003f81070 */
[----:B------:R-:W-:Y:S01]  /*0370*/  LOP3.LUT R2, R5, 0xe, R2, 0xfe, !PT ;  /* 0x0000000e05027812 */ /* 0x000fe200078efe02 */
[----:B------:R-:W-:Y:S01]  /*0380*/  IMAD.SHL.U32 R5, R7, 0x100, RZ ;  /* 0x0000010007057824 */ /* 0x000fe200078e00ff */
[----:B------:R-:W-:-:S02]  /*0390*/  ISETP.LT.AND.EX P3, PT, R0, RZ, P3, P4 ;  /* 0x000000ff0000720c */ /* 0x000fc40001f61340 */
[----:B------:R-:W-:Y:S01]  /*03a0*/  PLOP3.LUT P4, PT, PT, PT, UP0, 0x80, 0x0 ;  /* 0x000000000000781c */ /* 0x000fe20003f8f008 */
[C---:B------:R-:W-:Y:S01]  /*03b0*/  IMAD.SHL.U32 R11, R2.reuse, 0x100, RZ ;  /* 0x00000100020b7824 */ /* 0x040fe200078e00ff */
[----:B------:R-:W-:Y:S02]  /*03c0*/  ISETP.LT.U32.AND P5, PT, R2, 0xc000, PT ;  /* 0x0000c0000200780c */ /* 0x000fe40003fa1070 */
[----:B------:R-:W-:Y:S02]  /*03d0*/  MOV R12, UR7 ;  /* 0x00000007000c7c02 */ /* 0x000fe40008000f00 */
[----:B------:R-:W-:Y:S01]  /*03e0*/  ISETP.LT.AND.EX P4, PT, R0, RZ, P4, P5 ;  /* 0x000000ff0000720c */ /* 0x000fe20002781350 */
[----:B------:R-:W-:Y:S01]  /*03f0*/  IMAD.SHL.U32 R0, R41, 0x8, RZ ;  /* 0x0000000829007824 */ /* 0x000fe200078e00ff */
[----:B------:R-:W-:Y:S02]  /*0400*/  SHF.L.U64.HI R7, R7, 0x8, R12 ;  /* 0x0000000807077819 */ /* 0x000fe4000001020c */
[----:B------:R-:W-:-:S02]  /*0410*/  SHF.L.U32 R51, R10, 0x8, RZ ;  /* 0x000000080a337819 */ /* 0x000fc400000006ff */
[----:B------:R-:W-:Y:S02]  /*0420*/  LOP3.LUT R0, R0, 0x78, RZ, 0xc0, !PT ;  /* 0x0000007800007812 */ /* 0x000fe400078ec0ff */
[----:B------:R-:W-:Y:S02]  /*0430*/  SHF.L.U64.HI R15, R2, 0x8, R15 ;  /* 0x00000008020f7819 */ /* 0x000fe4000001020f */
[----:B------:R-:W-:Y:S01]  /*0440*/  P2R R16, PR, RZ, 0x40 ;  /* 0x00000040ff107803 */ /* 0x000fe20000000000 */
[----:B------:R-:W-:-:S04]  /*0450*/  IMAD.WIDE.U32 R8, R0, 0x2, RZ ;  /* 0x0000000200087825 */ /* 0x000fc800078e00ff */
[----:B------:R-:W-:Y:S01]  /*0460*/  IMAD.U32 R0, RZ, RZ, UR7 ;  /* 0x00000007ff007e24 */ /* 0x000fe2000f8e00ff */
[-C--:B------:R-:W-:Y:S01]  /*0470*/  LOP3.LUT R60, R5, R8.reuse, RZ, 0xfc, !PT ;  /* 0x00000008053c7212 */ /* 0x080fe200078efcff */
[----:B------:R-:W-:Y:S01]  /*0480*/  IMAD.U32 R5, RZ, RZ, UR7 ;  /* 0x00000007ff057e24 */ /* 0x000fe2000f8e00ff */
[----:B------:R-:W-:Y:S01]  /*0490*/  LOP3.LUT R14, R7, R9, RZ, 0xfc, !PT ;  /* 0x00000009070e7212 */ /* 0x000fe200078efcff */
[----:B------:R-:W-:Y:S01]  /*04a0*/  IMAD.U32 R7, RZ, RZ, UR7 ;  /* 0x00000007ff077e24 */ /* 0x000fe2000f8e00ff */
[----:B------:R-:W-:Y:S02]  /*04b0*/  IADD3 R12, P5, R60, UR8, RZ ;  /* 0x000000083c0c7c10 */ /* 0x000fe4000ffbe0ff */
[----:B------:R-:W-:Y:S02]  /*04c0*/  SHF.L.U64.HI R5, R10, 0x8, R5 ;  /* 0x000000080a057819 */ /* 0x000fe40000010205 */
[----:B------:R-:W-:Y:S02]  /*04d0*/  LOP3.LUT R51, R51, R8, RZ, 0xfc, !PT ;  /* 0x0000000833337212 */ /* 0x000fe400078efcff */
[----:B------:R-:W-:-:S02]  /*04e0*/  IADD3.X R13, R14, UR9, RZ, P5, !PT ;  /* 0x000000090e0d7c10 */ /* 0x000fc4000affe4ff */
[----:B------:R-:W-:Y:S02]  /*04f0*/  LOP3.LUT R52, R5, R9, RZ, 0xfc, !PT ;  /* 0x0000000905347212 */ /* 0x000fe400078efcff */
[----:B------:R-:W-:Y:S02]  /*0500*/  IADD3 R20, P5, R51, UR8, RZ ;  /* 0x0000000833147c10 */ /* 0x000fe4000ffbe0ff */
[----:B------:R-:W-:Y:S02]  /*0510*/  SHF.L.U32 R5, R43, 0x8, RZ ;  /* 0x000000082b057819 */ /* 0x000fe400000006ff */
[----:B------:R-:W-:Y:S02]  /*0520*/  SHF.L.U64.HI R45, R45, 0x8, R0 ;  /* 0x000000082d2d7819 */ /* 0x000fe40000010200 */
[----:B------:R-:W-:Y:S02]  /*0530*/  LOP3.LUT R49, R49, R8, RZ, 0xfc, !PT ;  /* 0x0000000831317212 */ /* 0x000fe400078efcff */
[----:B------:R-:W-:-:S02]  /*0540*/  SHF.L.U64.HI R7, R4, 0x8, R7 ;  /* 0x0000000804077819 */ /* 0x000fc40000010207 */
[----:B------:R-:W-:Y:S02]  /*0550*/  IADD3.X R21, R52, UR9, RZ, P5, !PT ;  /* 0x0000000934157c10 */ /* 0x000fe4000affe4ff */
[----:B------:R-:W-:Y:S01]  /*0560*/  LOP3.LUT R46, R5, R8, RZ, 0xfc, !PT ;  /* 0x00000008052e7212 */ /* 0x000fe200078efcff */
[----:B------:R-:W-:Y:S01]  /*0570*/  IMAD.SHL.U32 R5, R4, 0x100, RZ ;  /* 0x0000010004057824 */ /* 0x000fe200078e00ff */
[-C--:B------:R-:W-:Y:S02]  /*0580*/  LOP3.LUT R45, R45, R9.reuse, RZ, 0xfc, !PT ;  /* 0x000000092d2d7212 */ /* 0x080fe400078efcff */
[----:B------:R-:W-:Y:S02]  /*0590*/  IADD3 R24, P5, R49, UR8, RZ ;  /* 0x0000000831187c10 */ /* 0x000fe4000ffbe0ff */
[----:B------:R-:W-:Y:S02]  /*05a0*/  SHF.L.U64.HI R43, R43, 0x8, R0 ;  /* 0x000000082b2b7819 */ /* 0x000fe40000010200 */
[----:B------:R-:W-:-:S02]  /*05b0*/  LOP3.LUT R0, R7, R9, RZ, 0xfc, !PT ;  /* 0x0000000907007212 */ /* 0x000fc400078efcff */
[----:B------:R-:W-:Y:S02]  /*05c0*/  MOV R7, UR7 ;  /* 0x0000000700077c02 */ /* 0x000fe40008000f00 */
[----:B------:R-:W-:Y:S02]  /*05d0*/  IADD3.X R25, R45, UR9, RZ, P5, !PT ;  /* 0x000000092d197c10 */ /* 0x000fe4000affe4ff */
[----:B------:R-:W-:Y:S02]  /*05e0*/  LOP3.LUT R43, R43, R9, RZ, 0xfc, !PT ;  /* 0x000000092b2b7212 */ /* 0x000fe400078efcff */
[----:B------:R-:W-:Y:S02]  /*05f0*/  IADD3 R30, P5, R46, UR8, RZ ;  /* 0x000000082e1e7c10 */ /* 0x000fe4000ffbe0ff */
[----:B------:R-:W-:Y:S01]  /*0600*/  LOP3.LUT R4, R5, R8, RZ, 0xfc, !PT ;  /* 0x0000000805047212 */ /* 0x000fe200078efcff */
[C---:B------:R-:W-:Y:S01]  /*0610*/  IMAD.SHL.U32 R5, R6.reuse, 0x100, RZ ;  /* 0x0000010006057824 */ /* 0x040fe200078e00ff */
[----:B------:R-:W-:Y:S01]  /*0620*/  SHF.L.U64.HI R7, R6, 0x8, R7 ;  /* 0x0000000806077819 */ /* 0x000fe20000010207 */
[----:B------:R-:W-:Y:S01]  /*0630*/  IMAD.U32 R6, RZ, RZ, UR7 ;  /* 0x00000007ff067e24 */ /* 0x000fe2000f8e00ff */
[----:B------:R-:W-:-:S02]  /*0640*/  IADD3.X R31, R43, UR9, RZ, P5, !PT ;  /* 0x000000092b1f7c10 */ /* 0x000fc4000affe4ff */
[----:B------:R-:W-:Y:S02]  /*0650*/  IADD3 R28, P5, R4, UR8, RZ ;  /* 0x00000008041c7c10 */ /* 0x000fe4000ffbe0ff */
[----:B------:R-:W-:Y:S02]  /*0660*/  LOP3.LUT R5, R5, R8, RZ, 0xfc, !PT ;  /* 0x0000000805057212 */ /* 0x000fe400078efcff */
[----:B------:R-:W-:Y:S02]  /*0670*/  LOP3.LUT R40, R7, R9, RZ, 0xfc, !PT ;  /* 0x0000000907287212 */ /* 0x000fe400078efcff */
[----:B------:R-:W-:Y:S02]  /*0680*/  SHF.L.U32 R7, R3, 0x8, RZ ;  /* 0x0000000803077819 */ /* 0x000fe400000006ff */
[----:B------:R-:W-:Y:S02]  /*0690*/  IADD3.X R29, R0, UR9, RZ, P5, !PT ;  /* 0x00000009001d7c10 */ /* 0x000fe4000affe4ff */
[----:B------:R-:W-:-:S02]  /*06a0*/  IADD3 R32, P5, R5, UR8, RZ ;  /* 0x0000000805207c10 */ /* 0x000fc4000ffbe0ff */
[----:B------:R-:W-:Y:S02]  /*06b0*/  SHF.L.U64.HI R3, R3, 0x8, R6 ;  /* 0x0000000803037819 */ /* 0x000fe40000010206 */
[-C--:B------:R-:W-:Y:S02]  /*06c0*/  LOP3.LUT R7, R7, R8.reuse, RZ, 0xfc, !PT ;  /* 0x0000000807077212 */ /* 0x080fe400078efcff */
[----:B------:R-:W-:Y:S02]  /*06d0*/  IADD3.X R33, R40, UR9, RZ, P5, !PT ;  /* 0x0000000928217c10 */ /* 0x000fe4000affe4ff */
[----:B------:R-:W-:Y:S02]  /*06e0*/  LOP3.LUT R3, R3, R9, RZ, 0xfc, !PT ;  /* 0x0000000903037212 */ /* 0x000fe400078efcff */
[----:B------:R-:W-:Y:S02]  /*06f0*/  IADD3 R34, P5, R7, UR8, RZ ;  /* 0x0000000807227c10 */ /* 0x000fe4000ffbe0ff */
[----:B------:R-:W-:-:S02]  /*0700*/  LOP3.LUT R2, R11, R8, RZ, 0xfc, !PT ;  /* 0x000000080b027212 */ /* 0x000fc400078efcff */
[----:B------:R-:W-:Y:S02]  /*0710*/  CS2R R10, SRZ ;  /* 0x00000000000a7805 */ /* 0x000fe4000001ff00 */
[----:B------:R-:W-:Y:S02]  /*0720*/  IADD3.X R35, R3, UR9, RZ, P5, !PT ;  /* 0x0000000903237c10 */ /* 0x000fe4000affe4ff */
[----:B------:R-:W-:Y:S02]  /*0730*/  LOP3.LUT R6, R15, R9, RZ, 0xfc, !PT ;  /* 0x000000090f067212 */ /* 0x000fe400078efcff */
[----:B------:R-:W-:Y:S02]  /*0740*/  CS2R R8, SRZ ;  /* 0x0000000000087805 */ /* 0x000fe4000001ff00 */
[----:B------:R-:W-:-:S04]  /*0750*/  IADD3 R58, P5, R2, UR8, RZ ;  /* 0x00000008023a7c10 */ /* 0x000fc8000ffbe0ff */
[----:B------:R-:W-:Y:S01]  /*0760*/  IADD3.X R59, R6, UR9, RZ, P5, !PT ;  /* 0x00000009063b7c10 */ /* 0x000fe2000affe4ff */
[----:B------:R-:W-:Y:S02]  /*0770*/  ULDC.64 UR8, c[0x0][0x208] ;  /* 0x0000820000087ab9 */ /* 0x000fe40000000a00 */
[----:B------:R-:W2:Y:S02]  /*0780*/  @P6 LDG.E.128 R8, desc[UR8][R12.64] ;  /* 0x000000080c086981 */ /* 0x000ea4000c1e1d00 */
[C---:B--2---:R-:W-:Y:S01]  /*0790*/  PRMT R37, R8.reuse, 0x7632, R37 ;  /* 0x0000763208257816 */ /* 0x044fe20000000025 */
[----:B------:R-:W-:Y:S01]  /*07a0*/  IMAD.U32 R55, R8, 0x10000, RZ ;  /* 0x0001000008377824 */ /* 0x000fe200078e00ff */
[C---:B------:R-:W-:Y:S01]  /*07b0*/  PRMT R36, R9.reuse, 0x7632, R36 ;  /* 0x0000763209247816 */ /* 0x040fe20000000024 */
[----:B------:R-:W-:Y:S01]  /*07c0*/  IMAD.U32 R57, R9, 0x10000, RZ ;  /* 0x0001000009397824 */ /* 0x000fe200078e00ff */
[----:B------:R-:W-:Y:S01]  /*07d0*/  SHF.L.U32 R37, R37, 0x10, RZ ;  /* 0x0000001025257819 */ /* 0x000fe200000006ff */
[----:B------:R-:W-:Y:S01]  /*07e0*/  IMAD.U32 R38, R10, 0x10000, RZ ;  /* 0x000100000a267824 */ /* 0x000fe200078e00ff */
[----:B------:R-:W-:-:S02]  /*07f0*/  SHF.L.U32 R36, R36, 0x10, RZ ;  /* 0x0000001024247819 */ /* 0x000fc400000006ff */
[----:B------:R-:W-:Y:S01]  /*0800*/  PRMT R54, R10, 0x7632, R54 ;  /* 0x000076320a367816 */ /* 0x000fe20000000036 */
[----:B------:R-:W-:Y:S01]  /*0810*/  FMUL R8, R37, R37 ;  /* 0x0000002525087220 */ /* 0x000fe20000400000 */
[C---:B------:R-:W-:Y:S02]  /*0820*/  PRMT R53, R11.reuse, 0x7632, R53 ;  /* 0x000076320b357816 */ /* 0x040fe40000000035 */
[----:B------:R-:W-:Y:S01]  /*0830*/  SHF.L.U32 R39, R11, 0x10, RZ ;  /* 0x000000100b277819 */ /* 0x000fe200000006ff */
[----:B------:R-:W-:Y:S01]  /*0840*/  FFMA R8, R55, R55, R8 ;  /* 0x0000003737087223 */ /* 0x000fe20000000008 */
[----:B------:R-:W-:Y:S02]  /*0850*/  IMAD.U32 R54, R54, 0x10000, RZ ;  /* 0x0001000036367824 */ /* 0x000fe400078e00ff */
[----:B------:R-:W-:Y:S02]  /*0860*/  IMAD.U32 R53, R53, 0x10000, RZ ;  /* 0x0001000035357824 */ /* 0x000fe400078e00ff */
[----:B------:R-:W-:-:S04]  /*0870*/  FFMA R9, R57, R57, R8 ;  /* 0x0000003939097223 */ /* 0x000fc80000000008 */
[----:B------:R-:W-:-:S04]  /*0880*/  FFMA R9, R36, R36, R9 ;  /* 0x0000002424097223 */ /* 0x000fc80000000009 */
[----:B------:R-:W-:-:S04]  /*0890*/  FFMA R9, R38, R38, R9 ;  /* 0x0000002626097223 */ /* 0x000fc80000000009 */
[----:B------:R-:W-:-:S04]  /*08a0*/  FFMA R8, R54, R54, R9 ;  /* 0x0000003636087223 */ /* 0x000fc80000000009 */
[----:B------:R-:W-:-:S04]  /*08b0*/  FFMA R8, R39, R39, R8 ;  /* 0x0000002727087223 */ /* 0x000fc80000000008 */
[----:B------:R-:W-:-:S05]  /*08c0*/  FFMA R8, R53, R53, R8 ;  /* 0x0000003535087223 */ /* 0x000fca0000000008 */
[----:B------:R-:W1:Y:S02]  /*08d0*/  SHFL.BFLY PT, R9, R8, 0x8, 0x1f ;  /* 0x0d001f0008097f89 */ /* 0x000e6400000e0000 */
[----:B-1----:R-:W-:-:S05]  /*08e0*/  FADD R9, R8, R9 ;  /* 0x0000000908097221 */ /* 0x002fca0000000000 */
[----:B------:R-:W1:Y:S02]  /*08f0*/  SHFL.BFLY PT, R10, R9, 0x4, 0x1f ;  /* 0x0c801f00090a7f89 */ /* 0x000e6400000e0000 */
[----:B-1----:R-:W-:Y:S01]  /*0900*/  FADD R10, R9, R10 ;  /* 0x0000000a090a7221 */ /* 0x002fe20000000000 */
[----:B------:R-:W-:-:S04]  /*0910*/  CS2R R8, SRZ ;  /* 0x0000000000087805 */ /* 0x000fc8000001ff00 */
[----:B------:R-:W1:Y:S02]  /*0920*/  SHFL.BFLY PT, R11, R10, 0x2, 0x1f ;  /* 0x0c401f000a0b7f89 */ /* 0x000e6400000e0000 */
[----:B-1----:R-:W-:-:S05]  /*0930*/  FADD R11, R10, R11 ;  /* 0x0000000b0a0b7221 */ /* 0x002fca0000000000 */
[----:B------:R-:W1:Y:S02]  /*0940*/  SHFL.BFLY PT, R12, R11, 0x1, 0x1f ;  /* 0x0c201f000b0c7f89 */ /* 0x000e6400000e0000 */
[----:B-1----:R-:W-:Y:S01]  /*0950*/  FADD R12, R11, R12 ;  /* 0x0000000c0b0c7221 */ /* 0x002fe20000000000 */
[----:B------:R-:W-:-:S03]  /*0960*/  CS2R R10, SRZ ;  /* 0x00000000000a7805 */ /* 0x000fc6000001ff00 */
[----:B------:R-:W-:-:S03]  /*0970*/  FADD R12, R12, UR5 ;  /* 0x000000050c0c7e21 */ /* 0x000fc60008000000 */
[----:B------:R-:W2:Y:S01]  /*0980*/  @P0 LDG.E.128 R8, desc[UR8][R20.64] ;  /* 0x0000000814080981 */ /* 0x000ea2000c1e1d00 */
[----:B------:R-:W1:Y:S02]  /*0990*/  MUFU.SQRT R27, R12 ;  /* 0x0000000c001b7308 */ /* 0x000e640000002000 */
[C---:B-1----:R-:W-:Y:S02]  /*09a0*/  FSETP.GT.AND P5, PT, |R27|.reuse, 8.50705917302346158658e+37, PT ;  /* 0x7e8000001b00780b */ /* 0x042fe40003fa4200 */
[----:B------:R-:W-:Y:S02]  /*09b0*/  FSETP.GEU.AND P6, PT, |R27|, 1.175494350822287508e-38, PT ;  /* 0x008000001b00780b */ /* 0x000fe40003fce200 */
[----:B------:R-:W-:-:S09]  /*09c0*/  FSEL R48, R47, 1, P5 ;  /* 0x3f8000002f307808 */ /* 0x000fd20002800000 */
[----:B------:R-:W-:Y:S01]  /*09d0*/  @P5 FMUL R27, R27, 0.25 ;  /* 0x3e8000001b1b5820 */ /* 0x000fe20000400000 */
[----:B------:R-:W-:Y:S02]  /*09e0*/  IADD3 R60, P5, R60, UR10, RZ ;  /* 0x0000000a3c3c7c10 */ /* 0x000fe4000ffbe0ff */
[----:B------:R-:W-:Y:S01]  /*09f0*/  CS2R R12, SRZ ;  /* 0x00000000000c7805 */ /* 0x000fe2000001ff00 */
[----:B------:R-:W-:Y:S01]  /*0a00*/  @!P6 FMUL R48, R48, 16777216 ;  /* 0x4b8000003030e820 */ /* 0x000fe20000400000 */
[----:B------:R-:W-:Y:S01]  /*0a10*/  @!P6 FMUL R27, R27, 16777216 ;  /* 0x4b8000001b1be820 */ /* 0x000fe20000400000 */
[----:B------:R-:W-:Y:S02]  /*0a20*/  IADD3.X R61, R14, UR11, RZ, P5, !PT ;  /* 0x0000000b0e3d7c10 */ /* 0x000fe4000affe4ff */
[----:B------:R-:W-:Y:S02]  /*0a30*/  ISETP.NE.AND P5, PT, R50, RZ, PT ;  /* 0x000000ff3200720c */ /* 0x000fe40003fa5270 */
[----:B------:R-:W-:-:S02]  /*0a40*/  CS2R R14, SRZ ;  /* 0x00000000000e7805 */ /* 0x000fc4000001ff00 */
[----:B------:R-:W-:-:S09]  /*0a50*/  ISETP.NE.AND P6, PT, R44, RZ, PT ;  /* 0x000000ff2c00720c */ /* 0x000fd20003fc5270 */
[----:B------:R1:W3:Y:S01]  /*0a60*/  @P5 LDG.E.128 R12, desc[UR8][R24.64] ;  /* 0x00000008180c5981 */ /* 0x0002e2000c1e1d00 */
[----:B------:R4:W5:Y:S01]  /*0a70*/  MUFU.RCP R56, R27 ;  /* 0x0000001b00387308 */ /* 0x0009620000001000 */
[----:B------:R-:W-:Y:S02]  /*0a80*/  ISETP.NE.AND P5, PT, R16, RZ, PT ;  /* 0x000000ff1000720c */ /* 0x000fe40003fa5270 */
[----:B-1----:R-:W-:Y:S02]  /*0a90*/  CS2R R24, SRZ ;  /* 0x0000000000187805 */ /* 0x002fe4000001ff00 */
[----:B----4-:R-:W-:Y:S02]  /*0aa0*/  CS2R R26, SRZ ;  /* 0x00000000001a7805 */ /* 0x010fe4000001ff00 */
[----:B------:R-:W-:Y:S02]  /*0ab0*/  CS2R R16, SRZ ;  /* 0x0000000000107805 */ /* 0x000fe4000001ff00 */
[----:B------:R-:W-:-:S02]  /*0ac0*/  CS2R R20, SRZ ;  /* 0x0000000000147805 */ /* 0x000fc4000001ff00 */
[----:B------:R1:W4:Y:S01]  /*0ad0*/  @P2 LDG.E.128 R24, desc[UR8][R32.64] ;  /* 0x0000000820182981 */ /* 0x000322000c1e1d00 */
[----:B-----5:R-:W-:-:S03]  /*0ae0*/  FMUL R48, R56, R48 ;  /* 0x0000003038307220 */ /* 0x020fc60000400000 */
[----:B------:R5:W3:Y:S01]  /*0af0*/  @P6 LDG.E.128 R16, desc[UR8][R30.64] ;  /* 0x000000081e106981 */ /* 0x000ae2000c1e1d00 */
[-C--:B------:R-:W-:Y:S01]  /*0b00*/  FMUL R55, R55, R48.reuse ;  /* 0x0000003037377220 */ /* 0x080fe20000400000 */
[-C--:B------:R-:W-:Y:S02]  /*0b10*/  FMUL R56, R37, R48.reuse ;  /* 0x0000003025387220 */ /* 0x080fe40000400000 */
[----:B------:R0:W3:Y:S01]  /*0b20*/  @P1 LDG.E.128 R20, desc[UR8][R28.64] ;  /* 0x000000081c141981 */ /* 0x0000e2000c1e1d00 */
[-C--:B-1----:R-:W-:Y:S01]  /*0b30*/  FMUL R33, R54, R48.reuse ;  /* 0x0000003036217220 */ /* 0x082fe20000400000 */
[-C--:B------:R-:W-:Y:S01]  /*0b40*/  FMUL R54, R53, R48.reuse ;  /* 0x0000003035367220 */ /* 0x080fe20000400000 */
[-C--:B------:R-:W-:Y:S01]  /*0b50*/  FMUL R37, R57, R48.reuse ;  /* 0x0000003039257220 */ /* 0x080fe20000400000 */
[-C--:B------:R-:W-:Y:S01]  /*0b60*/  FMUL R57, R36, R48.reuse ;  /* 0x0000003024397220 */ /* 0x080fe20000400000 */
[----:B-----5:R-:W-:Y:S01]  /*0b70*/  CS2R R30, SRZ ;  /* 0x00000000001e7805 */ /* 0x020fe2000001ff00 */
[----:B------:R-:W-:Y:S01]  /*0b80*/  FMUL R38, R38, R48 ;  /* 0x0000003026267220 */ /* 0x000fe20000400000 */
[----:B------:R-:W-:-:S02]  /*0b90*/  F2FP.BF16.F32.PACK_AB R36, R56, R55 ;  /* 0x000000373824723e */ /* 0x000fc400000010ff */
[----:B0-----:R-:W-:Y:S01]  /*0ba0*/  CS2R R28, SRZ ;  /* 0x00000000001c7805 */ /* 0x001fe2000001ff00 */
[----:B------:R-:W-:Y:S01]  /*0bb0*/  FMUL R39, R39, R48 ;  /* 0x0000003027277220 */ /* 0x000fe20000400000 */
[----:B------:R-:W-:Y:S02]  /*0bc0*/  F2FP.BF16.F32.PACK_AB R37, R57, R37 ;  /* 0x000000253925723e */ /* 0x000fe400000010ff */
[----:B------:R-:W-:Y:S02]  /*0bd0*/  F2FP.BF16.F32.PACK_AB R38, R33, R38 ;  /* 0x000000262126723e */ /* 0x000fe400000010ff */
[----:B------:R-:W-:Y:S01]  /*0be0*/  CS2R R32, SRZ ;  /* 0x0000000000207805 */ /* 0x000fe2000001ff00 */
[----:B------:R0:W5:Y:S01]  /*0bf0*/  @P3 LDG.E.128 R28, desc[UR8][R34.64] ;  /* 0x00000008221c3981 */ /* 0x000162000c1e1d00 */
[----:B------:R-:W-:Y:S02]  /*0c00*/  F2FP.BF16.F32.PACK_AB R39, R54, R39 ;  /* 0x000000273627723e */ /* 0x000fe400000010ff */
[----:B0-----:R-:W-:-:S06]  /*0c10*/  CS2R R34, SRZ ;  /* 0x0000000000227805 */ /* 0x001fcc000001ff00 */
[----:B------:R0:W3:Y:S04]  /*0c20*/  @P4 LDG.E.128 R32, desc[UR8][R58.64] ;  /* 0x000000083a204981 */ /* 0x0000e8000c1e1d00 */
[----:B------:R1:W-:Y:S01]  /*0c30*/  @P5 STG.E.128 desc[UR8][R60.64], R36 ;  /* 0x000000243c005986 */ /* 0x0003e2000c101d08 */
[----:B--2---:R-:W-:-:S04]  /*0c40*/  PRMT R53, R8, 0x7632, R53 ;  /* 0x0000763208357816 */ /* 0x004fc80000000035 */
[----:B------:R-:W-:Y:S01]  /*0c50*/  SHF.L.U32 R53, R53, 0x10, RZ ;  /* 0x0000001035357819 */ /* 0x000fe200000006ff */
[----:B------:R-:W-:Y:S01]  /*0c60*/  IMAD.U32 R55, R8, 0x10000, RZ ;  /* 0x0001000008377824 */ /* 0x000fe200078e00ff */
[----:B------:R-:W-:-:S03]  /*0c70*/  PRMT R57, R9, 0x7632, R57 ;  /* 0x0000763209397816 */ /* 0x000fc60000000039 */
[----:B------:R-:W-:Y:S01]  /*0c80*/  FMUL R8, R53, R53 ;  /* 0x0000003535087220 */ /* 0x000fe20000400000 */
[----:B------:R-:W-:-:S03]  /*0c90*/  IMAD.U32 R9, R9, 0x10000, RZ ;  /* 0x0001000009097824 */ /* 0x000fc600078e00ff */
[----:B------:R-:W-:Y:S01]  /*0ca0*/  FFMA R8, R55, R55, R8 ;  /* 0x0000003737087223 */ /* 0x000fe20000000008 */
[----:B------:R-:W-:-:S03]  /*0cb0*/  SHF.L.U32 R57, R57, 0x10, RZ ;  /* 0x0000001039397819 */ /* 0x000fc600000006ff */
[--C-:B------:R-:W-:Y:S01]  /*0cc0*/  FFMA R54, R9, R9, R8.reuse ;  /* 0x0000000909367223 */ /* 0x100fe20000000008 */
[C---:B------:R-:W-:Y:S01]  /*0cd0*/  PRMT R8, R10.reuse, 0x7632, R8 ;  /* 0x000076320a087816 */ /* 0x040fe20000000008 */
[----:B-1----:R-:W-:Y:S02]  /*0ce0*/  IMAD.U32 R39, R10, 0x10000, RZ ;  /* 0x000100000a277824 */ /* 0x002fe400078e00ff */
[----:B------:R-:W-:Y:S01]  /*0cf0*/  FFMA R54, R57, R57, R54 ;  /* 0x0000003939367223 */ /* 0x000fe20000000036 */
[----:B------:R-:W-:-:S03]  /*0d00*/  SHF.L.U32 R37, R8, 0x10, RZ ;  /* 0x0000001008257819 */ /* 0x000fc600000006ff */
[----:B------:R-:W-:Y:S01]  /*0d10*/  FFMA R54, R39, R39, R54 ;  /* 0x0000002727367223 */ /* 0x000fe20000000036 */
[C---:B0-----:R-:W-:Y:S01]  /*0d20*/  PRMT R59, R11.reuse, 0x7632, R59 ;  /* 0x000076320b3b7816 */ /* 0x041fe2000000003b */
[----:B------:R-:W-:Y:S02]  /*0d30*/  IMAD.U32 R11, R11, 0x10000, RZ ;  /* 0x000100000b0b7824 */ /* 0x000fe400078e00ff */
[----:B------:R-:W-:Y:S01]  /*0d40*/  FFMA R54, R37, R37, R54 ;  /* 0x0000002525367223 */ /* 0x000fe20000000036 */
[----:B------:R-:W-:-:S03]  /*0d50*/  SHF.L.U32 R59, R59, 0x10, RZ ;  /* 0x000000103b3b7819 */ /* 0x000fc600000006ff */
[----:B------:R-:W-:-:S04]  /*0d60*/  FFMA R54, R11, R11, R54 ;  /* 0x0000000b0b367223 */ /* 0x000fc80000000036 */
[----:B------:R-:W-:-:S05]  /*0d70*/  FFMA R54, R59, R59, R54 ;  /* 0x0000003b3b367223 */ /* 0x000fca0000000036 */
[----:B------:R-:W0:Y:S02]  /*0d80*/  SHFL.BFLY PT, R61, R54, 0x8, 0x1f ;  /* 0x0d001f00363d7f89 */ /* 0x000e2400000e0000 */
[----:B0-----:R-:W-:-:S05]  /*0d90*/  FADD R61, R54, R61 ;  /* 0x0000003d363d7221 */ /* 0x001fca0000000000 */
[----:B------:R-:W0:Y:S02]  /*0da0*/  SHFL.BFLY PT, R8, R61, 0x4, 0x1f ;  /* 0x0c801f003d087f89 */ /* 0x000e2400000e0000 */
[----:B0-----:R-:W-:-:S05]  /*0db0*/  FADD R36, R61, R8 ;  /* 0x000000083d247221 */ /* 0x001fca0000000000 */
[----:B------:R-:W0:Y:S02]  /*0dc0*/  SHFL.BFLY PT, R8, R36, 0x2, 0x1f ;  /* 0x0c401f0024087f89 */ /* 0x000e2400000e0000 */
[----:B0-----:R-:W-:-:S05]  /*0dd0*/  FADD R38, R36, R8 ;  /* 0x0000000824267221 */ /* 0x001fca0000000000 */
[----:B------:R-:W0:Y:S02]  /*0de0*/  SHFL.BFLY PT, R8, R38, 0x1, 0x1f ;  /* 0x0c201f0026087f89 */ /* 0x000e2400000e0000 */
[----:B0-----:R-:W-:-:S04]  /*0df0*/  FADD R8, R38, R8 ;  /* 0x0000000826087221 */ /* 0x001fc80000000000 */
[----:B------:R-:W-:-:S04]  /*0e00*/  FADD R56, R8, UR5 ;  /* 0x0000000508387e21 */ /* 0x000fc80008000000 */
[----:B------:R-:W0:Y:S01]  /*0e10*/  MUFU.SQRT R10, R56 ;  /* 0x00000038000a7308 */ /* 0x000e220000002000 */
[C---:B---3--:R-:W-:Y:S02]  /*0e20*/  PRMT R36, R12.reuse, 0x7632, R36 ;  /* 0x000076320c247816 */ /* 0x048fe40000000024 */
[----:B------:R-:W-:-:S03]  /*0e30*/  SHF.L.U32 R38, R12, 0x10, RZ ;  /* 0x000000100c267819 */ /* 0x000fc600000006ff */
[----:B------:R-:W-:Y:S01]  /*0e40*/  IMAD.U32 R36, R36, 0x10000, RZ ;  /* 0x0001000024247824 */ /* 0x000fe200078e00ff */
[----:B0-----:R-:W-:-:S03]  /*0e50*/  FSETP.GT.AND P6, PT, |R10|, 8.50705917302346158658e+37, PT ;  /* 0x7e8000000a00780b */ /* 0x001fc60003fc4200 */
[----:B------:R-:W-:Y:S01]  /*0e60*/  FMUL R12, R36, R36 ;  /* 0x00000024240c7220 */ /* 0x000fe20000400000 */
[----:B------:R-:W-:Y:S02]  /*0e70*/  FSETP.GEU.AND P5, PT, |R10|, 1.175494350822287508e-38, PT ;  /* 0x008000000a00780b */ /* 0x000fe40003fae200 */
[----:B------:R-:W-:Y:S01]  /*0e80*/  FSEL R8, R47, 1, P6 ;  /* 0x3f8000002f087808 */ /* 0x000fe20003000000 */
[----:B------:R-:W-:-:S06]  /*0e90*/  FFMA R12, R38, R38, R12 ;  /* 0x00000026260c7223 */ /* 0x000fcc000000000c */
[----:B------:R-:W-:Y:S01]  /*0ea0*/  @P6 FMUL R10, R10, 0.25 ;  /* 0x3e8000000a0a6820 */ /* 0x000fe20000400000 */
[----:B------:R-:W-:Y:S02]  /*0eb0*/  IADD3 R60, P6, R51, UR10, RZ ;  /* 0x0000000a333c7c10 */ /* 0x000fe4000ffde0ff */
[C---:B------:R-:W-:Y:S01]  /*0ec0*/  PRMT R51, R13.reuse, 0x7632, R51 ;  /* 0x000076320d337816 */ /* 0x040fe20000000033 */
[----:B------:R-:W-:-:S03]  /*0ed0*/  IMAD.U32 R13, R13, 0x10000, RZ ;  /* 0x000100000d0d7824 */ /* 0x000fc600078e00ff */
[----:B------:R-:W-:Y:S01]  /*0ee0*/  SHF.L.U32 R51, R51, 0x10, RZ ;  /* 0x0000001033337819 */ /* 0x000fe200000006ff */
[----:B------:R-:W-:Y:S01]  /*0ef0*/  FFMA R12, R13, R13, R12 ;  /* 0x0000000d0d0c7223 */ /* 0x000fe2000000000c */
[----:B------:R-:W-:Y:S02]  /*0f00*/  IADD3.X R61, R52, UR11, RZ, P6, !PT ;  /* 0x0000000b343d7c10 */ /* 0x000fe4000b7fe4ff */
[C---:B------:R-:W-:Y:S01]  /*0f10*/  PRMT R52, R14.reuse, 0x7632, R52 ;  /* 0x000076320e347816 */ /* 0x040fe20000000034 */
[----:B------:R-:W-:Y:S02]  /*0f20*/  IMAD.U32 R14, R14, 0x10000, RZ ;  /* 0x000100000e0e7824 */ /* 0x000fe400078e00ff */
[----:B------:R-:W-:Y:S01]  /*0f30*/  FFMA R12, R51, R51, R12 ;  /* 0x00000033330c7223 */ /* 0x000fe2000000000c */
[----:B------:R-:W-:-:S03]  /*0f40*/  SHF.L.U32 R52, R52, 0x10, RZ ;  /* 0x0000001034347819 */ /* 0x000fc600000006ff */
[----:B------:R-:W-:Y:S01]  /*0f50*/  FFMA R12, R14, R14, R12 ;  /* 0x0000000e0e0c7223 */ /* 0x000fe2000000000c */
[C---:B------:R-:W-:Y:S01]  /*0f60*/  PRMT R56, R15.reuse, 0x7632, R56 ;  /* 0x000076320f387816 */ /* 0x040fe20000000038 */
[----:B------:R-:W-:Y:S02]  /*0f70*/  IMAD.U32 R58, R15, 0x10000, RZ ;  /* 0x000100000f3a7824 */ /* 0x000fe400078e00ff */
[----:B------:R-:W-:Y:S01]  /*0f80*/  FFMA R15, R52, R52, R12 ;  /* 0x00000034340f7223 */ /* 0x000fe2000000000c */
[----:B------:R-:W-:-:S03]  /*0f90*/  SHF.L.U32 R56, R56, 0x10, RZ ;  /* 0x0000001038387819 */ /* 0x000fc600000006ff */
[----:B------:R-:W-:-:S04]  /*0fa0*/  FFMA R15, R58, R58, R15 ;  /* 0x0000003a3a0f7223 */ /* 0x000fc8000000000f */
[----:B------:R-:W-:-:S05]  /*0fb0*/  FFMA R12, R56, R56, R15 ;  /* 0x00000038380c7223 */ /* 0x000fca000000000f */
[----:B------:R-:W0:Y:S02]  /*0fc0*/  SHFL.BFLY PT, R15, R12, 0x8, 0x1f ;  /* 0x0d001f000c0f7f89 */ /* 0x000e2400000e0000 */
[----:B0-----:R-:W-:-:S05]  /*0fd0*/  FADD R54, R12, R15 ;  /* 0x0000000f0c367221 */ /* 0x001fca0000000000 */
[----:B------:R-:W0:Y:S01]  /*0fe0*/  SHFL.BFLY PT, R15, R54, 0x4, 0x1f ;  /* 0x0c801f00360f7f89 */ /* 0x000e2200000e0000 */
[----:B------:R-:W-:-:S06]  /*0ff0*/  @!P5 FMUL R10, R10, 16777216 ;  /* 0x4b8000000a0ad820 */ /* 0x000fcc0000400000 */
[----:B------:R-:W1:Y:S01]  /*1000*/  MUFU.RCP R10, R10 ;  /* 0x0000000a000a7308 */ /* 0x000e620000001000 */
[----:B0-----:R-:W-:-:S05]  /*1010*/  FADD R12, R54, R15 ;  /* 0x0000000f360c7221 */ /* 0x001fca0000000000 */
[----:B------:R-:W0:Y:S01]  /*1020*/  SHFL.BFLY PT, R15, R12, 0x2, 0x1f ;  /* 0x0c401f000c0f7f89 */ /* 0x000e2200000e0000 */
[----:B------:R-:W-:Y:S01]  /*1030*/  @!P5 FMUL R8, R8, 16777216 ;  /* 0x4b8000000808d820 */ /* 0x000fe20000400000 */
[----:B0-----:R-:W-:-:S03]  /*1040*/  FADD R15, R12, R15 ;  /* 0x0000000f0c0f7221 */ /* 0x001fc60000000000 */
[----:B-1----:R-:W-:-:S04]  /*1050*/  FMUL R12, R10, R8 ;  /* 0x000000080a0c7220 */ /* 0x002fc80000400000 */
[-C--:B------:R-:W-:Y:S01]  /*1060*/  FMUL R39, R39, R12.reuse ;  /* 0x0000000c27277220 */ /* 0x080fe20000400000 */
[-C--:B------:R-:W-:Y:S01]  /*1070*/  FMUL R37, R37, R12.reuse ;  /* 0x0000000c25257220 */ /* 0x080fe20000400000 */
[-C--:B------:R-:W-:Y:S01]  /*1080*/  FMUL R8, R55, R12.reuse ;  /* 0x0000000c37087220 */ /* 0x080fe20000400000 */
[----:B------:R-:W-:-:S03]  /*1090*/  FMUL R53, R53, R12 ;  /* 0x0000000c35357220 */ /* 0x000fc60000400000 */
[----:B------:R-:W-:Y:S02]  /*10a0*/  F2FP.BF16.F32.PACK_AB R10, R37, R39 ;  /* 0x00000027250a723e */ /* 0x000fe400000010ff */
[----:B------:R-:W-:Y:S02]  /*10b0*/  PRMT R39, R16, 0x7632, R39 ;  /* 0x0000763210277816 */ /* 0x000fe40000000027 */
[----:B------:R-:W-:-:S03]  /*10c0*/  F2FP.BF16.F32.PACK_AB R8, R53, R8 ;  /* 0x000000083508723e */ /* 0x000fc600000010ff */
[----:B------:R-:W-:Y:S01]  /*10d0*/  IMAD.U32 R39, R39, 0x10000, RZ ;  /* 0x0001000027277824 */ /* 0x000fe200078e00ff */
[----:B------:R-:W-:Y:S01]  /*10e0*/  SHF.L.U32 R53, R16, 0x10, RZ ;  /* 0x0000001010357819 */ /* 0x000fe200000006ff */
[-C--:B------:R-:W-:Y:S01]  /*10f0*/  FMUL R9, R9, R12.reuse ;  /* 0x0000000c09097220 */ /* 0x080fe20000400000 */
[-C--:B------:R-:W-:Y:S01]  /*1100*/  FMUL R57, R57, R12.reuse ;  /* 0x0000000c39397220 */ /* 0x080fe20000400000 */
[----:B------:R-:W-:Y:S01]  /*1110*/  FMUL R55, R39, R39 ;  /* 0x0000002727377220 */ /* 0x000fe20000400000 */
[-C--:B------:R-:W-:Y:S01]  /*1120*/  FMUL R11, R11, R12.reuse ;  /* 0x0000000c0b0b7220 */ /* 0x080fe20000400000 */
[----:B------:R-:W-:Y:S01]  /*1130*/  FMUL R59, R59, R12 ;  /* 0x0000000c3b3b7220 */ /* 0x000fe20000400000 */
[C---:B------:R-:W-:Y:S01]  /*1140*/  PRMT R16, R17.reuse, 0x7632, R16 ;  /* 0x0000763211107816 */ /* 0x040fe20000000010 */
[----:B------:R-:W-:Y:S02]  /*1150*/  IMAD.U32 R37, R17, 0x10000, RZ ;  /* 0x0001000011257824 */ /* 0x000fe400078e00ff */
[----:B------:R-:W-:Y:S01]  /*1160*/  FFMA R55, R53, R53, R55 ;  /* 0x0000003535377223 */ /* 0x000fe20000000037 */
[----:B------:R-:W-:-:S02]  /*1170*/  F2FP.BF16.F32.PACK_AB R9, R57, R9 ;  /* 0x000000093909723e */ /* 0x000fc400000010ff */
[----:B------:R-:W-:Y:S01]  /*1180*/  F2FP.BF16.F32.PACK_AB R11, R59, R11 ;  /* 0x0000000b3b0b723e */ /* 0x000fe200000010ff */
[--C-:B------:R-:W-:Y:S01]  /*1190*/  FFMA R17, R37, R37, R55.reuse ;  /* 0x0000002525117223 */ /* 0x100fe20000000037 */
[----:B------:R-:W-:Y:S02]  /*11a0*/  SHF.L.U32 R16, R16, 0x10, RZ ;  /* 0x0000001010107819 */ /* 0x000fe400000006ff */
[----:B------:R-:W-:Y:S01]  /*11b0*/  PRMT R55, R18, 0x7632, R55 ;  /* 0x0000763212377816 */ /* 0x000fe20000000037 */
[----:B------:R0:W-:Y:S02]  /*11c0*/  @P0 STG.E.128 desc[UR8][R60.64], R8 ;  /* 0x000000083c000986 */ /* 0x0001e4000c101d08 */
[----:B------:R-:W-:Y:S01]  /*11d0*/  FFMA R17, R16, R16, R17 ;  /* 0x0000001010117223 */ /* 0x000fe20000000011 */
[----:B------:R-:W-:Y:S01]  /*11e0*/  SHF.L.U32 R55, R55, 0x10, RZ ;  /* 0x0000001037377819 */ /* 0x000fe200000006ff */
[C---:B------:R-:W-:Y:S02]  /*11f0*/  IMAD.U32 R57, R19.reuse, 0x10000, RZ ;  /* 0x0001000013397824 */ /* 0x040fe400078e00ff */
[----:B0-----:R-:W-:Y:S01]  /*1200*/  IMAD.U32 R60, R18, 0x10000, RZ ;  /* 0x00010000123c7824 */ /* 0x001fe200078e00ff */
[----:B------:R-:W-:-:S03]  /*1210*/  PRMT R18, R19, 0x7632, R18 ;  /* 0x0000763213127816 */ /* 0x000fc60000000012 */
[----:B------:R-:W-:Y:S01]  /*1220*/  FFMA R8, R60, R60, R17 ;  /* 0x0000003c3c087223 */ /* 0x000fe20000000011 */
[----:B------:R-:W-:-:S03]  /*1230*/  SHF.L.U32 R18, R18, 0x10, RZ ;  /* 0x0000001012127819 */ /* 0x000fc600000006ff */
[----:B------:R-:W-:-:S04]  /*1240*/  FFMA R8, R55, R55, R8 ;  /* 0x0000003737087223 */ /* 0x000fc80000000008 */
[----:B------:R-:W-:-:S04]  /*1250*/  FFMA R9, R57, R57, R8 ;  /* 0x0000003939097223 */ /* 0x000fc80000000008 */
[----:B------:R-:W-:-:S05]  /*1260*/  FFMA R9, R18, R18, R9 ;  /* 0x0000001212097223 */ /* 0x000fca0000000009 */
[----:B------:R-:W0:Y:S02]  /*1270*/  SHFL.BFLY PT, R8, R9, 0x8, 0x1f ;  /* 0x0d001f0009087f89 */ /* 0x000e2400000e0000 */
[----:B0-----:R-:W-:-:S05]  /*1280*/  FADD R8, R9, R8 ;  /* 0x0000000809087221 */ /* 0x001fca0000000000 */
[----:B------:R-:W0:Y:S02]  /*1290*/  SHFL.BFLY PT, R11, R8, 0x4, 0x1f ;  /* 0x0c801f00080b7f89 */ /* 0x000e2400000e0000 */
[----:B0-----:R-:W-:-:S05]  /*12a0*/  FADD R11, R8, R11 ;  /* 0x0000000b080b7221 */ /* 0x001fca0000000000 */
[----:B------:R-:W0:Y:S04]  /*12b0*/  SHFL.BFLY PT, R10, R11, 0x2, 0x1f ;  /* 0x0c401f000b0a7f89 */ /* 0x000e2800000e0000 */
[----:B------:R-:W1:Y:S01]  /*12c0*/  SHFL.BFLY PT, R54, R15, 0x1, 0x1f ;  /* 0x0c201f000f367f89 */ /* 0x000e6200000e0000 */
[----:B0-----:R-:W-:-:S05]  /*12d0*/  FADD R10, R11, R10 ;  /* 0x0000000a0b0a7221 */ /* 0x001fca0000000000 */
[----:B------:R-:W0:Y:S01]  /*12e0*/  SHFL.BFLY PT, R17, R10, 0x1, 0x1f ;  /* 0x0c201f000a117f89 */ /* 0x000e2200000e0000 */
[----:B-1----:R-:W-:-:S04]  /*12f0*/  FADD R54, R15, R54 ;  /* 0x000000360f367221 */ /* 0x002fc80000000000 */
[----:B------:R-:W-:-:S04]  /*1300*/  FADD R54, R54, UR5 ;  /* 0x0000000536367e21 */ /* 0x000fc80008000000 */
[----:B------:R-:W1:Y:S01]  /*1310*/  MUFU.SQRT R15, R54 ;  /* 0x00000036000f7308 */ /* 0x000e620000002000 */
[----:B0-----:R-:W-:-:S04]  /*1320*/  FADD R17, R10, R17 ;  /* 0x000000110a117221 */ /* 0x001fc80000000000 */
[----:B------:R-:W-:-:S04]  /*1330*/  FADD R17, R17, UR5 ;  /* 0x0000000511117e21 */ /* 0x000fc80008000000 */
[----:B------:R-:W0:Y:S01]  /*1340*/  MUFU.SQRT R59, R17 ;  /* 0x00000011003b7308 */ /* 0x000e220000002000 */
[C---:B-1----:R-:W-:Y:S02]  /*1350*/  FSETP.GT.AND P6, PT, |R15|.reuse, 8.50705917302346158658e+37, PT ;  /* 0x7e8000000f00780b */ /* 0x042fe40003fc4200 */
[----:B------:R-:W-:Y:S02]  /*1360*/  FSETP.GEU.AND P5, PT, |R15|, 1.175494350822287508e-38, PT ;  /* 0x008000000f00780b */ /* 0x000fe40003fae200 */
[----:B------:R-:W-:-:S09]  /*1370*/  FSEL R54, R47, 1, P6 ;  /* 0x3f8000002f367808 */ /* 0x000fd20003000000 */
[----:B------:R-:W-:Y:S01]  /*1380*/  @P6 FMUL R15, R15, 0.25 ;  /* 0x3e8000000f0f6820 */ /* 0x000fe20000400000 */
[C---:B0-----:R-:W-:Y:S02]  /*1390*/  FSETP.GT.AND P0, PT, |R59|.reuse, 8.50705917302346158658e+37, PT ;  /* 0x7e8000003b00780b */ /* 0x041fe40003f04200 */
[----:B------:R-:W-:Y:S01]  /*13a0*/  FSETP.GEU.AND P6, PT, |R59|, 1.175494350822287508e-38, PT ;  /* 0x008000003b00780b */ /* 0x000fe20003fce200 */
[----:B------:R-:W-:-:S10]  /*13b0*/  @!P5 FMUL R15, R15, 16777216 ;  /* 0x4b8000000f0fd820 */ /* 0x000fd40000400000 */
[----:B------:R-:W-:Y:S01]  /*13c0*/  @P0 FMUL R59, R59, 0.25 ;  /* 0x3e8000003b3b0820 */ /* 0x000fe20000400000 */
[----:B------:R-:W0:Y:S03]  /*13d0*/  MUFU.RCP R15, R15 ;  /* 0x0000000f000f7308 */ /* 0x000e260000001000 */
[----:B------:R-:W-:-:S05]  /*13e0*/  @!P6 FMUL R59, R59, 16777216 ;  /* 0x4b8000003b3be820 */ /* 0x000fca0000400000 */
[----:B------:R-:W1:Y:S01]  /*13f0*/  MUFU.RCP R19, R59 ;  /* 0x0000003b00137308 */ /* 0x000e620000001000 */
[----:B------:R-:W-:Y:S01]  /*1400*/  FSEL R8, R47, 1, P0 ;  /* 0x3f8000002f087808 */ /* 0x000fe20000000000 */
[----:B------:R-:W-:-:S04]  /*1410*/  @!P5 FMUL R54, R54, 16777216 ;  /* 0x4b8000003636d820 */ /* 0x000fc80000400000 */
[----:B------:R-:W-:Y:S01]  /*1420*/  @!P6 FMUL R8, R8, 16777216 ;  /* 0x4b8000000808e820 */ /* 0x000fe20000400000 */
[----:B0-----:R-:W-:-:S04]  /*1430*/  FMUL R17, R15, R54 ;  /* 0x000000360f117220 */ /* 0x001fc80000400000 */
[-C--:B------:R-:W-:Y:S01]  /*1440*/  FMUL R9, R36, R17.reuse ;  /* 0x0000001124097220 */ /* 0x080fe20000400000 */
[-C--:B------:R-:W-:Y:S01]  /*1450*/  FMUL R13, R13, R17.reuse ;  /* 0x000000110d0d7220 */ /* 0x080fe20000400000 */
[-C--:B------:R-:W-:Y:S01]  /*1460*/  FMUL R10, R51, R17.reuse ;  /* 0x00000011330a7220 */ /* 0x080fe20000400000 */
[----:B-1----:R-:W-:Y:S01]  /*1470*/  FMUL R19, R19, R8 ;  /* 0x0000000813137220 */ /* 0x002fe20000400000 */
[-C--:B------:R-:W-:Y:S01]  /*1480*/  FMUL R8, R38, R17.reuse ;  /* 0x0000001126087220 */ /* 0x080fe20000400000 */
[-C--:B------:R-:W-:Y:S01]  /*1490*/  FMUL R11, R14, R17.reuse ;  /* 0x000000110e0b7220 */ /* 0x080fe20000400000 */
[-C--:B------:R-:W-:Y:S01]  /*14a0*/  FMUL R52, R52, R17.reuse ;  /* 0x0000001134347220 */ /* 0x080fe20000400000 */
[-C--:B------:R-:W-:Y:S01]  /*14b0*/  FMUL R58, R58, R17.reuse ;  /* 0x000000113a3a7220 */ /* 0x080fe20000400000 */
[----:B------:R-:W-:Y:S01]  /*14c0*/  FMUL R15, R56, R17 ;  /* 0x00000011380f7220 */ /* 0x000fe20000400000 */
[----:B------:R-:W-:Y:S02]  /*14d0*/  ISETP.NE.AND P5, PT, R50, RZ, PT ;  /* 0x000000ff3200720c */ /* 0x000fe40003fa5270 */
[----:B------:R-:W-:-:S02]  /*14e0*/  F2FP.BF16.F32.PACK_AB R8, R9, R8 ;  /* 0x000000080908723e */ /* 0x000fc400000010ff */
[----:B------:R-:W-:Y:S02]  /*14f0*/  IADD3 R14, P0, R49, UR10, RZ ;  /* 0x0000000a310e7c10 */ /* 0x000fe4000ff1e0ff */
[----:B------:R-:W-:Y:S02]  /*1500*/  F2FP.BF16.F32.PACK_AB R9, R10, R13 ;  /* 0x0000000d0a09723e */ /* 0x000fe400000010ff */
[----:B------:R-:W-:Y:S02]  /*1510*/  F2FP.BF16.F32.PACK_AB R10, R52, R11 ;  /* 0x0000000b340a723e */ /* 0x000fe400000010ff */
[----:B------:R-:W-:Y:S02]  /*1520*/  F2FP.BF16.F32.PACK_AB R11, R15, R58 ;  /* 0x0000003a0f0b723e */ /* 0x000fe400000010ff */
[----:B------:R-:W-:Y:S02]  /*1530*/  IADD3.X R15, R45, UR11, RZ, P0, !PT ;  /* 0x0000000b2d0f7c10 */ /* 0x000fe400087fe4ff */
[----:B------:R-:W-:-:S04]  /*1540*/  PRMT R45, R20, 0x7632, R45 ;  /* 0x00007632142d7816 */ /* 0x000fc8000000002d */
[----:B------:R-:W-:Y:S01]  /*1550*/  SHF.L.U32 R45, R45, 0x10, RZ ;  /* 0x000000102d2d7819 */ /* 0x000fe200000006ff */
[----:B------:R0:W-:Y:S01]  /*1560*/  @P5 STG.E.128 desc[UR8][R14.64], R8 ;  /* 0x000000080e005986 */ /* 0x0001e2000c101d08 */
[----:B------:R-:W-:Y:S01]  /*1570*/  IMAD.U32 R20, R20, 0x10000, RZ ;  /* 0x0001000014147824 */ /* 0x000fe200078e00ff */
[C---:B------:R-:W-:Y:S02]  /*1580*/  PRMT R36, R21.reuse, 0x7632, R36 ;  /* 0x0000763215247816 */ /* 0x040fe40000000024 */
[----:B------:R-:W-:Y:S01]  /*1590*/  SHF.L.U32 R21, R21, 0x10, RZ ;  /* 0x0000001015157819 */ /* 0x000fe200000006ff */
[----:B------:R-:W-:Y:S01]  /*15a0*/  FMUL R39, R39, R19 ;  /* 0x0000001327277220 */ /* 0x000fe20000400000 */
[----:B----4-:R-:W-:Y:S02]  /*15b0*/  PRMT R50, R24, 0x7632, R50 ;  /* 0x0000763218327816 */ /* 0x010fe40000000032 */
[----:B------:R-:W-:Y:S01]  /*15c0*/  SHF.L.U32 R36, R36, 0x10, RZ ;  /* 0x0000001024247819 */ /* 0x000fe200000006ff */
[----:B0-----:R-:W-:Y:S01]  /*15d0*/  FMUL R11, R45, R45 ;  /* 0x0000002d2d0b7220 */ /* 0x001fe20000400000 */
[----:B------:R-:W-:-:S03]  /*15e0*/  FMUL R8, R53, R19 ;  /* 0x0000001335087220 */ /* 0x000fc60000400000 */
[----:B------:R-:W-:Y:S01]  /*15f0*/  FFMA R10, R20, R20, R11 ;  /* 0x00000014140a7223 */ /* 0x000fe2000000000b */
[-C--:B------:R-:W-:Y:S01]  /*1600*/  FMUL R9, R37, R19.reuse ;  /* 0x0000001325097220 */ /* 0x080fe20000400000 */
[----:B------:R-:W-:Y:S02]  /*1610*/  FMUL R16, R16, R19 ;  /* 0x0000001310107220 */ /* 0x000fe40000400000 */
[----:B------:R-:W-:Y:S01]  /*1620*/  FFMA R37, R21, R21, R10 ;  /* 0x0000001515257223 */ /* 0x000fe2000000000a */
[----:B------:R-:W-:Y:S01]  /*1630*/  IMAD.U32 R50, R50, 0x10000, RZ ;  /* 0x0001000032327824 */ /* 0x000fe200078e00ff */
[C---:B------:R-:W-:Y:S01]  /*1640*/  PRMT R13, R22.reuse, 0x7632, R13 ;  /* 0x00007632160d7816 */ /* 0x040fe2000000000d */
[----:B------:R-:W-:Y:S01]  /*1650*/  IMAD.U32 R38, R22, 0x10000, RZ ;  /* 0x0001000016267824 */ /* 0x000fe200078e00ff */
[----:B------:R-:W-:Y:S01]  /*1660*/  F2FP.BF16.F32.PACK_AB R8, R39, R8 ;  /* 0x000000082708723e */ /* 0x000fe200000010ff */
[----:B------:R-:W-:Y:S01]  /*1670*/  FFMA R39, R36, R36, R37 ;  /* 0x0000002424277223 */ /* 0x000fe20000000025 */
[----:B------:R-:W-:Y:S01]  /*1680*/  ISETP.NE.AND P5, PT, R44, RZ, PT ;  /* 0x000000ff2c00720c */ /* 0x000fe20003fa5270 */
[----:B------:R-:W-:-:S02]  /*1690*/  IMAD.U32 R44, R24, 0x10000, RZ ;  /* 0x00010000182c7824 */ /* 0x000fc400078e00ff */
[-C--:B------:R-:W-:Y:S01]  /*16a0*/  FMUL R11, R57, R19.reuse ;  /* 0x00000013390b7220 */ /* 0x080fe20000400000 */
[----:B------:R-:W-:Y:S01]  /*16b0*/  FMUL R18, R18, R19 ;  /* 0x0000001312127220 */ /* 0x000fe20000400000 */
[----:B------:R-:W-:Y:S01]  /*16c0*/  FMUL R37, R50, R50 ;  /* 0x0000003232257220 */ /* 0x000fe20000400000 */
[----:B------:R-:W-:Y:S01]  /*16d0*/  F2FP.BF16.F32.PACK_AB R9, R16, R9 ;  /* 0x000000091009723e */ /* 0x000fe200000010ff */
[----:B------:R-:W-:Y:S01]  /*16e0*/  FFMA R16, R38, R38, R39 ;  /* 0x0000002626107223 */ /* 0x000fe20000000027 */
[----:B------:R-:W-:Y:S01]  /*16f0*/  SHF.L.U32 R13, R13, 0x10, RZ ;  /* 0x000000100d0d7819 */ /* 0x000fe200000006ff */
[-C--:B------:R-:W-:Y:S01]  /*1700*/  FMUL R60, R60, R19.reuse ;  /* 0x000000133c3c7220 */ /* 0x080fe20000400000 */
[----:B------:R-:W-:Y:S01]  /*1710*/  PRMT R24, R25, 0x7632, R24 ;  /* 0x0000763219187816 */ /* 0x000fe20000000018 */
[----:B------:R-:W-:Y:S01]  /*1720*/  FMUL R55, R55, R19 ;  /* 0x0000001337377220 */ /* 0x000fe20000400000 */
[----:B------:R-:W-:Y:S02]  /*1730*/  SHF.L.U32 R49, R25, 0x10, RZ ;  /* 0x0000001019317819 */ /* 0x000fe400000006ff */
[----:B------:R-:W-:Y:S01]  /*1740*/  IADD3 R14, P0, R46, UR10, RZ ;  /* 0x0000000a2e0e7c10 */ /* 0x000fe2000ff1e0ff */
[----:B------:R-:W-:Y:S01]  /*1750*/  FFMA R46, R44, R44, R37 ;  /* 0x0000002c2c2e7223 */ /* 0x000fe20000000025 */
[----:B------:R-:W-:-:S02]  /*1760*/  PRMT R22, R23, 0x7632, R22 ;  /* 0x0000763217167816 */ /* 0x000fc40000000016 */
[----:B------:R-:W-:Y:S02]  /*1770*/  SHF.L.U32 R23, R23, 0x10, RZ ;  /* 0x0000001017177819 */ /* 0x000fe400000006ff */
[----:B------:R-:W-:Y:S01]  /*1780*/  F2FP.BF16.F32.PACK_AB R11, R18, R11 ;  /* 0x0000000b120b723e */ /* 0x000fe200000010ff */
[----:B------:R-:W-:Y:S01]  /*1790*/  FFMA R18, R13, R13, R16 ;  /* 0x0000000d0d127223 */ /* 0x000fe20000000010 */
[----:B-----5:R-:W-:Y:S01]  /*17a0*/  PRMT R52, R28, 0x7632, R52 ;  /* 0x000076321c347816 */ /* 0x020fe20000000034 */
[----:B------:R-:W-:Y:S01]  /*17b0*/  IMAD.U32 R24, R24, 0x10000, RZ ;  /* 0x0001000018187824 */ /* 0x000fe200078e00ff */
[----:B------:R-:W-:Y:S01]  /*17c0*/  IADD3.X R15, R43, UR11, RZ, P0, !PT ;  /* 0x0000000b2b0f7c10 */ /* 0x000fe200087fe4ff */
[----:B------:R-:W-:Y:S01]  /*17d0*/  FFMA R37, R49, R49, R46 ;  /* 0x0000003131257223 */ /* 0x000fe2000000002e */
[----:B------:R-:W-:Y:S01]  /*17e0*/  F2FP.BF16.F32.PACK_AB R10, R55, R60 ;  /* 0x0000003c370a723e */ /* 0x000fe200000010ff */
[----:B------:R-:W-:Y:S01]  /*17f0*/  IMAD.U32 R16, R22, 0x10000, RZ ;  /* 0x0001000016107824 */ /* 0x000fe200078e00ff */
[----:B------:R-:W-:Y:S01]  /*1800*/  SHF.L.U32 R52, R52, 0x10, RZ ;  /* 0x0000001034347819 */ /* 0x000fe200000006ff */
[----:B------:R-:W-:Y:S01]  /*1810*/  FFMA R39, R23, R23, R18 ;  /* 0x0000001717277223 */ /* 0x000fe20000000012 */
[C---:B------:R-:W-:Y:S01]  /*1820*/  PRMT R25, R26.reuse, 0x7632, R25 ;  /* 0x000076321a197816 */ /* 0x040fe20000000019 */
[----:B------:R-:W-:-:S02]  /*1830*/  IMAD.U32 R51, R26, 0x10000, RZ ;  /* 0x000100001a337824 */ /* 0x000fc400078e00ff */
[----:B------:R-:W-:Y:S01]  /*1840*/  FFMA R18, R24, R24, R37 ;  /* 0x0000001818127223 */ /* 0x000fe20000000025 */
[----:B------:R0:W-:Y:S01]  /*1850*/  @P5 STG.E.128 desc[UR8][R14.64], R8 ;  /* 0x000000080e005986 */ /* 0x0001e2000c101d08 */
[----:B------:R-:W-:Y:S02]  /*1860*/  IMAD.U32 R54, R28, 0x10000, RZ ;  /* 0x000100001c367824 */ /* 0x000fe400078e00ff */
[----:B------:R-:W-:Y:S01]  /*1870*/  FMUL R37, R52, R52 ;  /* 0x0000003434257220 */ /* 0x000fe20000400000 */
[----:B------:R-:W-:Y:S02]  /*1880*/  PRMT R28, R29, 0x7632, R28 ;  /* 0x000076321d1c7816 */ /* 0x000fe4000000001c */
[----:B------:R-:W-:Y:S01]  /*1890*/  PRMT R22, R32, 0x7632, R22 ;  /* 0x0000763220167816 */ /* 0x000fe20000000016 */
[----:B------:R-:W-:Y:S01]  /*18a0*/  FFMA R46, R54, R54, R37 ;  /* 0x00000036362e7223 */ /* 0x000fe20000000025 */
[----:B------:R-:W-:Y:S02]  /*18b0*/  PRMT R26, R27, 0x7632, R26 ;  /* 0x000076321b1a7816 */ /* 0x000fe4000000001a */
[----:B------:R-:W-:-:S02]  /*18c0*/  SHF.L.U32 R29, R29, 0x10, RZ ;  /* 0x000000101d1d7819 */ /* 0x000fc400000006ff */
[----:B------:R-:W-:Y:S01]  /*18d0*/  SHF.L.U32 R27, R27, 0x10, RZ ;  /* 0x000000101b1b7819 */ /* 0x000fe200000006ff */
[----:B0-----:R-:W-:Y:S01]  /*18e0*/  FFMA R8, R16, R16, R39 ;  /* 0x0000001010087223 */ /* 0x001fe20000000027 */
[----:B------:R-:W-:Y:S01]  /*18f0*/  SHF.L.U32 R14, R25, 0x10, RZ ;  /* 0x00000010190e7819 */ /* 0x000fe200000006ff */
[----:B------:R-:W-:Y:S01]  /*1900*/  FFMA R9, R51, R51, R18 ;  /* 0x0000003333097223 */ /* 0x000fe20000000012 */
[----:B------:R-:W-:Y:S02]  /*1910*/  SHF.L.U32 R22, R22, 0x10, RZ ;  /* 0x0000001016167819 */ /* 0x000fe400000006ff */
[----:B------:R-:W0:Y:S01]  /*1920*/  SHFL.BFLY PT, R11, R8, 0x8, 0x1f ;  /* 0x0d001f00080b7f89 */ /* 0x000e2200000e0000 */
[----:B------:R-:W-:Y:S01]  /*1930*/  FFMA R10, R14, R14, R9 ;  /* 0x0000000e0e0a7223 */ /* 0x000fe20000000009 */
[----:B------:R-:W-:Y:S01]  /*1940*/  SHF.L.U32 R15, R26, 0x10, RZ ;  /* 0x000000101a0f7819 */ /* 0x000fe200000006ff */
[----:B------:R-:W-:Y:S02]  /*1950*/  IMAD.U32 R18, R28, 0x10000, RZ ;  /* 0x000100001c127824 */ /* 0x000fe400078e00ff */
[----:B------:R-:W-:Y:S01]  /*1960*/  FFMA R9, R29, R29, R46 ;  /* 0x0000001d1d097223 */ /* 0x000fe2000000002e */
[----:B------:R-:W-:Y:S01]  /*1970*/  FFMA R10, R27, R27, R10 ;  /* 0x0000001b1b0a7223 */ /* 0x000fe2000000000a */
[----:B------:R-:W-:-:S02]  /*1980*/  IMAD.U32 R32, R32, 0x10000, RZ ;  /* 0x0001000020207824 */ /* 0x000fc400078e00ff */
[----:B------:R-:W-:Y:S01]  /*1990*/  FMUL R37, R22, R22 ;  /* 0x0000001616257220 */ /* 0x000fe20000400000 */
[----:B------:R-:W-:Y:S01]  /*19a0*/  PRMT R56, R30, 0x7632, R56 ;  /* 0x000076321e387816 */ /* 0x000fe20000000038 */
[----:B------:R-:W-:Y:S01]  /*19b0*/  FFMA R39, R18, R18, R9 ;  /* 0x0000001212277223 */ /* 0x000fe20000000009 */
[----:B------:R-:W-:Y:S02]  /*19c0*/  IMAD.U32 R30, R30, 0x10000, RZ ;  /* 0x000100001e1e7824 */ /* 0x000fe400078e00ff */
[----:B------:R-:W-:Y:S01]  /*19d0*/  FFMA R9, R15, R15, R10 ;  /* 0x0000000f0f097223 */ /* 0x000fe2000000000a */
[C---:B------:R-:W-:Y:S01]  /*19e0*/  PRMT R25, R33.reuse, 0x7632, R25 ;  /* 0x0000763221197816 */ /* 0x040fe20000000019 */
[----:B------:R-:W-:Y:S02]  /*19f0*/  IMAD.U32 R33, R33, 0x10000, RZ ;  /* 0x0001000021217824 */ /* 0x000fe400078e00ff */
[----:B------:R-:W-:Y:S01]  /*1a00*/  FFMA R46, R32, R32, R37 ;  /* 0x00000020202e7223 */ /* 0x000fe20000000025 */
[----:B------:R-:W-:Y:S01]  /*1a10*/  SHF.L.U32 R56, R56, 0x10, RZ ;  /* 0x0000001038387819 */ /* 0x000fe200000006ff */
[----:B------:R-:W-:Y:S01]  /*1a20*/  FFMA R39, R30, R30, R39 ;  /* 0x0000001e1e277223 */ /* 0x000fe20000000027 */
[----:B------:R-:W1:Y:S01]  /*1a30*/  SHFL.BFLY PT, R10, R9, 0x8, 0x1f ;  /* 0x0d001f00090a7f89 */ /* 0x000e6200000e0000 */
[----:B------:R-:W-:-:S02]  /*1a40*/  IMAD.U32 R25, R25, 0x10000, RZ ;  /* 0x0001000019197824 */ /* 0x000fc400078e00ff */
[----:B------:R-:W-:Y:S01]  /*1a50*/  FFMA R46, R33, R33, R46 ;  /* 0x00000021212e7223 */ /* 0x000fe2000000002e */
[C---:B------:R-:W-:Y:S01]  /*1a60*/  PRMT R58, R31.reuse, 0x7632, R58 ;  /* 0x000076321f3a7816 */ /* 0x040fe2000000003a */
[----:B------:R-:W-:Y:S02]  /*1a70*/  IMAD.U32 R31, R31, 0x10000, RZ ;  /* 0x000100001f1f7824 */ /* 0x000fe400078e00ff */
[----:B------:R-:W-:Y:S01]  /*1a80*/  FFMA R28, R56, R56, R39 ;  /* 0x00000038381c7223 */ /* 0x000fe20000000027 */
[C---:B------:R-:W-:Y:S01]  /*1a90*/  PRMT R26, R34.reuse, 0x7632, R26 ;  /* 0x00007632221a7816 */ /* 0x040fe2000000001a */
[----:B------:R-:W-:Y:S02]  /*1aa0*/  IMAD.U32 R34, R34, 0x10000, RZ ;  /* 0x0001000022227824 */ /* 0x000fe400078e00ff */
[----:B------:R-:W-:Y:S01]  /*1ab0*/  FFMA R39, R25, R25, R46 ;  /* 0x0000001919277223 */ /* 0x000fe2000000002e */
[----:B------:R-:W-:Y:S01]  /*1ac0*/  SHF.L.U32 R58, R58, 0x10, RZ ;  /* 0x000000103a3a7819 */ /* 0x000fe200000006ff */
[--C-:B------:R-:W-:Y:S01]  /*1ad0*/  FFMA R37, R31, R31, R28.reuse ;  /* 0x0000001f1f257223 */ /* 0x100fe2000000001c */
[----:B------:R-:W-:Y:S01]  /*1ae0*/  SHF.L.U32 R26, R26, 0x10, RZ ;  /* 0x000000101a1a7819 */ /* 0x000fe200000006ff */
[----:B------:R-:W-:Y:S01]  /*1af0*/  FFMA R39, R34, R34, R39 ;  /* 0x0000002222277223 */ /* 0x000fe20000000027 */
[----:B0-----:R-:W-:Y:S01]  /*1b00*/  FADD R11, R8, R11 ;  /* 0x0000000b080b7221 */ /* 0x001fe20000000000 */
[----:B------:R-:W-:Y:S01]  /*1b10*/  FFMA R8, R58, R58, R37 ;  /* 0x0000003a3a087223 */ /* 0x000fe20000000025 */
[C---:B------:R-:W-:Y:S01]  /*1b20*/  PRMT R28, R35.reuse, 0x7632, R28 ;  /* 0x00007632231c7816 */ /* 0x040fe2000000001c */
[----:B------:R-:W-:-:S02]  /*1b30*/  IMAD.U32 R35, R35, 0x10000, RZ ;  /* 0x0001000023237824 */ /* 0x000fc400078e00ff */
[----:B------:R-:W-:Y:S01]  /*1b40*/  FFMA R46, R26, R26, R39 ;  /* 0x0000001a1a2e7223 */ /* 0x000fe20000000027 */
[----:B------:R-:W0:Y:S01]  /*1b50*/  SHFL.BFLY PT, R60, R11, 0x4, 0x1f ;  /* 0x0c801f000b3c7f89 */ /* 0x000e2200000e0000 */
[----:B------:R-:W-:Y:S02]  /*1b60*/  SHF.L.U32 R28, R28, 0x10, RZ ;  /* 0x000000101c1c7819 */ /* 0x000fe400000006ff */
[----:B------:R-:W-:Y:S01]  /*1b70*/  FFMA R37, R35, R35, R46 ;  /* 0x0000002323257223 */ /* 0x000fe2000000002e */
[----:B------:R-:W2:Y:S03]  /*1b80*/  SHFL.BFLY PT, R43, R8, 0x8, 0x1f ;  /* 0x0d001f00082b7f89 */ /* 0x000ea600000e0000 */
[----:B------:R-:W-:Y:S01]  /*1b90*/  FFMA R37, R28, R28, R37 ;  /* 0x0000001c1c257223 */ /* 0x000fe20000000025 */
[----:B-1----:R-:W-:-:S04]  /*1ba0*/  FADD R10, R9, R10 ;  /* 0x0000000a090a7221 */ /* 0x002fc80000000000 */
[----:B------:R-:W1:Y:S04]  /*1bb0*/  SHFL.BFLY PT, R53, R37, 0x8, 0x1f ;  /* 0x0d001f0025357f89 */ /* 0x000e6800000e0000 */
[----:B------:R-:W3:Y:S01]  /*1bc0*/  SHFL.BFLY PT, R39, R10, 0x4, 0x1f ;  /* 0x0c801f000a277f89 */ /* 0x000ee200000e0000 */
[----:B0-----:R-:W-:Y:S01]  /*1bd0*/  FADD R60, R11, R60 ;  /* 0x0000003c0b3c7221 */ /* 0x001fe20000000000 */
[----:B--2---:R-:W-:-:S04]  /*1be0*/  FADD R43, R8, R43 ;  /* 0x0000002b082b7221 */ /* 0x004fc80000000000 */
[----:B------:R-:W0:Y:S04]  /*1bf0*/  SHFL.BFLY PT, R9, R60, 0x2, 0x1f ;  /* 0x0c401f003c097f89 */ /* 0x000e2800000e0000 */
[----:B------:R-:W2:Y:S01]  /*1c00*/  SHFL.BFLY PT, R46, R43, 0x4, 0x1f ;  /* 0x0c801f002b2e7f89 */ /* 0x000ea200000e0000 */
[----:B-1----:R-:W-:Y:S01]  /*1c10*/  FADD R55, R37, R53 ;  /* 0x0000003525377221 */ /* 0x002fe20000000000 */
[----:B---3--:R-:W-:-:S04]  /*1c20*/  FADD R39, R10, R39 ;  /* 0x000000270a277221 */ /* 0x008fc80000000000 */
        /* <DEDUP_REMOVED lines=11> */
[----:B--2---:R-:W-:-:S03]  /*1ce0*/  FADD R8, R53, R37 ;  /* 0x0000002535087221 */ /* 0x004fc60000000000 */
[----:B------:R-:W-:Y:S02]  /*1cf0*/  FADD R10, R10, UR5 ;  /* 0x000000050a0a7e21 */ /* 0x000fe40008000000 */
[----:B------:R-:W0:Y:S04]  /*1d00*/  SHFL.BFLY PT, R37, R8, 0x1, 0x1f ;  /* 0x0c201f0008257f89 */ /* 0x000e2800000e0000 */
[----:B------:R-:W2:Y:S01]  /*1d10*/  MUFU.SQRT R10, R10 ;  /* 0x0000000a000a7308 */ /* 0x000ea20000002000 */
[----:B-1----:R-:W-:Y:S01]  /*1d20*/  FADD R60, R57, R60 ;  /* 0x0000003c393c7221 */ /* 0x002fe20000000000 */
[----:B---3--:R-:W-:-:S04]  /*1d30*/  FADD R46, R9, R46 ;  /* 0x0000002e092e7221 */ /* 0x008fc80000000000 */
[----:B------:R-:W1:Y:S01]  /*1d40*/  SHFL.BFLY PT, R11, R60, 0x1, 0x1f ;  /* 0x0c201f003c0b7f89 */ /* 0x000e6200000e0000 */
[----:B------:R-:W-:-:S06]  /*1d50*/  FADD R46, R46, UR5 ;  /* 0x000000052e2e7e21 */ /* 0x000fcc0008000000 */
[----:B------:R-:W3:Y:S01]  /*1d60*/  MUFU.SQRT R46, R46 ;  /* 0x0000002e002e7308 */ /* 0x000ee20000002000 */
[----:B--2---:R-:W-:Y:S01]  /*1d70*/  FSETP.GT.AND P0, PT, |R10|, 8.50705917302346158658e+37, PT ;  /* 0x7e8000000a00780b */ /* 0x004fe20003f04200 */
[----:B0-----:R-:W-:-:S04]  /*1d80*/  FADD R37, R8, R37 ;  /* 0x0000002508257221 */ /* 0x001fc80000000000 */
[----:B------:R-:W-:Y:S01]  /*1d90*/  FADD R37, R37, UR5 ;  /* 0x0000000525257e21 */ /* 0x000fe20008000000 */
[----:B------:R-:W-:-:S03]  /*1da0*/  FSETP.GEU.AND P5, PT, |R10|, 1.175494350822287508e-38, PT ;  /* 0x008000000a00780b */ /* 0x000fc60003fae200 */
[----:B------:R-:W0:Y:S01]  /*1db0*/  MUFU.SQRT R43, R37 ;  /* 0x00000025002b7308 */ /* 0x000e220000002000 */
[----:B-1----:R-:W-:Y:S01]  /*1dc0*/  FADD R11, R60, R11 ;  /* 0x0000000b3c0b7221 */ /* 0x002fe20000000000 */
[----:B---3--:R-:W-:Y:S02]  /*1dd0*/  FSETP.GT.AND P6, PT, |R46|, 8.50705917302346158658e+37, PT ;  /* 0x7e8000002e00780b */ /* 0x008fe40003fc4200 */
[----:B------:R-:W-:Y:S01]  /*1de0*/  @P0 FMUL R10, R10, 0.25 ;  /* 0x3e8000000a0a0820 */ /* 0x000fe20000400000 */
[----:B------:R-:W-:Y:S01]  /*1df0*/  FSEL R39, R47, 1, P0 ;  /* 0x3f8000002f277808 */ /* 0x000fe20000000000 */
[----:B------:R-:W-:Y:S01]  /*1e00*/  FADD R11, R11, UR5 ;  /* 0x000000050b0b7e21 */ /* 0x000fe20008000000 */
[----:B------:R-:W-:-:S04]  /*1e10*/  IADD3 R8, P0, R4, UR10, RZ ;  /* 0x0000000a04087c10 */ /* 0x000fc8000ff1e0ff */
[----:B------:R-:W-:Y:S02]  /*1e20*/  IADD3.X R9, R0, UR11, RZ, P0, !PT ;  /* 0x0000000b00097c10 */ /* 0x000fe400087fe4ff */
[----:B------:R-:W1:Y:S01]  /*1e30*/  MUFU.SQRT R0, R11 ;  /* 0x0000000b00007308 */ /* 0x000e620000002000 */
[C---:B------:R-:W-:Y:S01]  /*1e40*/  FSETP.GEU.AND P0, PT, |R46|.reuse, 1.175494350822287508e-38, PT ;  /* 0x008000002e00780b */ /* 0x040fe20003f0e200 */
[----:B------:R-:W-:Y:S01]  /*1e50*/  @P6 FMUL R46, R46, 0.25 ;  /* 0x3e8000002e2e6820 */ /* 0x000fe20000400000 */
[----:B------:R-:W-:Y:S02]  /*1e60*/  FSEL R53, R47, 1, P6 ;  /* 0x3f8000002f357808 */ /* 0x000fe40003000000 */
[----:B0-----:R-:W-:Y:S01]  /*1e70*/  FSETP.GT.AND P6, PT, |R43|, 8.50705917302346158658e+37, PT ;  /* 0x7e8000002b00780b */ /* 0x001fe20003fc4200 */
[----:B------:R-:W-:Y:S01]  /*1e80*/  @!P5 FMUL R10, R10, 16777216 ;  /* 0x4b8000000a0ad820 */ /* 0x000fe20000400000 */
[----:B------:R-:W-:Y:S01]  /*1e90*/  @!P5 FMUL R39, R39, 16777216 ;  /* 0x4b8000002727d820 */ /* 0x000fe20000400000 */
[----:B------:R-:W-:Y:S01]  /*1ea0*/  IADD3 R4, P5, R5, UR10, RZ ;  /* 0x0000000a05047c10 */ /* 0x000fe2000ffbe0ff */
[----:B------:R-:W0:Y:S03]  /*1eb0*/  S2UR UR6, SR_CgaCtaId ;  /* 0x00000000000679c3 */ /* 0x000e260000008800 */
[----:B------:R-:W-:-:S02]  /*1ec0*/  IADD3.X R5, R40, UR11, RZ, P5, !PT ;  /* 0x0000000b28057c10 */ /* 0x000fc4000affe4ff */
[----:B------:R-:W-:Y:S01]  /*1ed0*/  @!P0 FMUL R46, R46, 16777216 ;  /* 0x4b8000002e2e8820 */ /* 0x000fe20000400000 */
[----:B------:R-:W-:Y:S01]  /*1ee0*/  @!P0 FMUL R53, R53, 16777216 ;  /* 0x4b80000035358820 */ /* 0x000fe20000400000 */
[C---:B------:R-:W-:Y:S02]  /*1ef0*/  FSETP.GEU.AND P0, PT, |R43|.reuse, 1.175494350822287508e-38, PT ;  /* 0x008000002b00780b */ /* 0x040fe40003f0e200 */
[C---:B-1----:R-:W-:Y:S01]  /*1f00*/  FSETP.GT.AND P5, PT, |R0|.reuse, 8.50705917302346158658e+37, PT ;  /* 0x7e8000000000780b */ /* 0x042fe20003fa4200 */
[----:B------:R-:W-:Y:S01]  /*1f10*/  @P6 FMUL R43, R43, 0.25 ;  /* 0x3e8000002b2b6820 */ /* 0x000fe20000400000 */
[C---:B------:R-:W-:Y:S02]  /*1f20*/  FSEL R37, R47.reuse, 1, P6 ;  /* 0x3f8000002f257808 */ /* 0x040fe40003000000 */
[----:B------:R-:W-:Y:S01]  /*1f30*/  FSETP.GEU.AND P6, PT, |R0|, 1.175494350822287508e-38, PT ;  /* 0x008000000000780b */ /* 0x000fe20003fce200 */
[----:B------:R-:W-:Y:S01]  /*1f40*/  IMAD.U32 R40, RZ, RZ, UR4 ;  /* 0x00000004ff287e24 */ /* 0x000fe2000f8e00ff */
[----:B------:R-:W1:Y:S01]  /*1f50*/  MUFU.RCP R60, R10 ;  /* 0x0000000a003c7308 */ /* 0x000e620000001000 */
[----:B------:R-:W-:-:S04]  /*1f60*/  FSEL R47, R47, 1, P5 ;  /* 0x3f8000002f2f7808 */ /* 0x000fc80002800000 */
[----:B------:R-:W-:Y:S01]  /*1f70*/  @!P0 FMUL R43, R43, 16777216 ;  /* 0x4b8000002b2b8820 */ /* 0x000fe20000400000 */
[----:B------:R-:W-:Y:S01]  /*1f80*/  @!P0 FMUL R37, R37, 16777216 ;  /* 0x4b80000025258820 */ /* 0x000fe20000400000 */
[----:B------:R-:W-:Y:S01]  /*1f90*/  @P5 FMUL R0, R0, 0.25 ;  /* 0x3e80000000005820 */ /* 0x000fe20000400000 */
[----:B------:R-:W2:Y:S01]  /*1fa0*/  MUFU.RCP R46, R46 ;  /* 0x0000002e002e7308 */ /* 0x000ea20000001000 */
[----:B------:R-:W-:Y:S02]  /*1fb0*/  LOP3.LUT P0, RZ, R41, 0x10, RZ, 0xc0, !PT ;  /* 0x0000001029ff7812 */ /* 0x000fe4000780c0ff */
[----:B------:R-:W-:Y:S01]  /*1fc0*/  LOP3.LUT R41, R40, 0xf, R41, 0xf8, !PT ;  /* 0x0000000f28297812 */ /* 0x000fe200078ef829 */
[----:B------:R-:W-:Y:S01]  /*1fd0*/  @!P6 FMUL R0, R0, 16777216 ;  /* 0x4b8000000000e820 */ /* 0x000fe20000400000 */
[----:B------:R-:W-:-:S03]  /*1fe0*/  UMOV UR5, 0x400 ;  /* 0x0000040000057882 */ /* 0x000fc60000000000 */
[----:B------:R-:W3:Y:S01]  /*1ff0*/  MUFU.RCP R40, R43 ;  /* 0x0000002b00287308 */ /* 0x000ee20000001000 */
[----:B------:R-:W-:Y:S01]  /*2000*/  @!P6 FMUL R47, R47, 16777216 ;  /* 0x4b8000002f2fe820 */ /* 0x000fe20000400000 */
[----:B0-----:R-:W-:Y:S01]  /*2010*/  ULEA UR5, UR6, UR5, 0x18 ;  /* 0x0000000506057291 */ /* 0x001fe2000f8ec03f */
[----:B------:R-:W-:Y:S02]  /*2020*/  PLOP3.LUT P5, PT, PT, PT, UP0, 0x80, 0x0 ;  /* 0x000000000000781c */ /* 0x000fe40003faf008 */
[----:B------:R-:W-:Y:S02]  /*2030*/  ISETP.LT.U32.AND P6, PT, R41, 0xc000, PT ;  /* 0x0000c0002900780c */ /* 0x000fe40003fc1070 */
[----:B------:R-:W-:Y:S01]  /*2040*/  MOV R11, UR7 ;  /* 0x00000007000b7c02 */ /* 0x000fe20008000f00 */
[----:B------:R-:W0:Y:S01]  /*2050*/  MUFU.RCP R0, R0 ;  /* 0x0000000000007308 */ /* 0x000e220000001000 */
[----:B------:R-:W-:Y:S02]  /*2060*/  LEA R42, R42, UR5, 0x2 ;  /* 0x000000052a2a7c11 */ /* 0x000fe4000f8e10ff */
[----:B------:R-:W-:Y:S01]  /*2070*/  ISETP.LT.AND.EX P5, PT, R11, RZ, P5, P6 ;  /* 0x000000ff0b00720c */ /* 0x000fe20002fa1360 */
[----:B-1----:R-:W-:Y:S01]  /*2080*/  FMUL R55, R60, R39 ;  /* 0x000000273c377220 */ /* 0x002fe20000400000 */
[C---:B------:R-:W-:Y:S01]  /*2090*/  LEA R10, P6, R41.reuse, UR12, 0x2 ;  /* 0x0000000c290a7c11 */ /* 0x040fe2000f8c10ff */
[----:B--2---:R-:W-:Y:S01]  /*20a0*/  FMUL R39, R46, R53 ;  /* 0x000000352e277220 */ /* 0x004fe20000400000 */
[----:B------:R1:W-:Y:S01]  /*20b0*/  STS [R42+0x10], R17 ;  /* 0x000010112a007388 */ /* 0x0003e20000000800 */
[-C--:B------:R-:W-:Y:S01]  /*20c0*/  FMUL R20, R20, R55.reuse ;  /* 0x0000003714147220 */ /* 0x080fe20000400000 */
[----:B------:R-:W-:Y:S01]  /*20d0*/  LEA.HI.X R11, R41, UR13, R11, 0x2, P6 ;  /* 0x0000000d290b7c11 */ /* 0x000fe2000b0f140b */
[-C--:B------:R-:W-:Y:S01]  /*20e0*/  FMUL R45, R45, R55.reuse ;  /* 0x000000372d2d7220 */ /* 0x080fe20000400000 */
[-C--:B------:R-:W-:Y:S01]  /*20f0*/  FMUL R21, R21, R55.reuse ;  /* 0x0000003715157220 */ /* 0x080fe20000400000 */
[-C--:B------:R-:W-:Y:S01]  /*2100*/  FMUL R36, R36, R55.reuse ;  /* 0x0000003724247220 */ /* 0x080fe20000400000 */
[-C--:B------:R-:W-:Y:S01]  /*2110*/  FMUL R38, R38, R55.reuse ;  /* 0x0000003726267220 */ /* 0x080fe20000400000 */
[-C--:B------:R-:W-:Y:S01]  /*2120*/  FMUL R41, R13, R55.reuse ;  /* 0x000000370d297220 */ /* 0x080fe20000400000 */
[-C--:B------:R-:W-:Y:S01]  /*2130*/  FMUL R23, R23, R55.reuse ;  /* 0x0000003717177220 */ /* 0x080fe20000400000 */
[----:B------:R-:W-:Y:S01]  /*2140*/  FMUL R16, R16, R55 ;  /* 0x0000003710107220 */ /* 0x000fe20000400000 */
[----:B------:R2:W-:Y:S01]  /*2150*/  STS [R42+0x18], R19 ;  /* 0x000018132a007388 */ /* 0x0005e20000000800 */
[----:B---3--:R-:W-:Y:S01]  /*2160*/  FMUL R37, R40, R37 ;  /* 0x0000002528257220 */ /* 0x008fe20000400000 */
[-C--:B------:R-:W-:Y:S01]  /*2170*/  FMUL R44, R44, R39.reuse ;  /* 0x000000272c2c7220 */ /* 0x080fe20000400000 */
[-C--:B-1----:R-:W-:Y:S01]  /*2180*/  FMUL R17, R50, R39.reuse ;  /* 0x0000002732117220 */ /* 0x082fe20000400000 */
[-C--:B------:R-:W-:Y:S01]  /*2190*/  FMUL R49, R49, R39.reuse ;  /* 0x0000002731317220 */ /* 0x080fe20000400000 */
[-C--:B------:R-:W-:Y:S01]  /*21a0*/  FMUL R24, R24, R39.reuse ;  /* 0x0000002718187220 */ /* 0x080fe20000400000 */
[-C--:B------:R-:W-:Y:S01]  /*21b0*/  FMUL R51, R51, R39.reuse ;  /* 0x0000002733337220 */ /* 0x080fe20000400000 */
[-C--:B------:R-:W-:Y:S01]  /*21c0*/  FMUL R40, R14, R39.reuse ;  /* 0x000000270e287220 */ /* 0x080fe20000400000 */
[-C--:B------:R-:W-:Y:S01]  /*21d0*/  FMUL R46, R15, R39.reuse ;  /* 0x000000270f2e7220 */ /* 0x080fe20000400000 */
[----:B------:R1:W-:Y:S01]  /*21e0*/  STS [R42+0x8], R12 ;  /* 0x0000080c2a007388 */ /* 0x0003e20000000800 */
[----:B--2---:R-:W-:Y:S01]  /*21f0*/  FMUL R19, R27, R39 ;  /* 0x000000271b137220 */ /* 0x004fe20000400000 */
[----:B------:R-:W-:-:S02]  /*2200*/  F2FP.BF16.F32.PACK_AB R13, R36, R21 ;  /* 0x00000015240d723e */ /* 0x000fc400000010ff */
[----:B------:R-:W-:Y:S01]  /*2210*/  F2FP.BF16.F32.PACK_AB R14, R41, R38 ;  /* 0x00000026290e723e */ /* 0x000fe200000010ff */
[----:B------:R2:W-:Y:S01]  /*2220*/  STS [R42], R48 ;  /* 0x000000302a007388 */ /* 0x0005e20000000800 */
[----:B------:R-:W-:Y:S01]  /*2230*/  F2FP.BF16.F32.PACK_AB R15, R16, R23 ;  /* 0x00000017100f723e */ /* 0x000fe200000010ff */
[----:B0-----:R-:W-:Y:S01]  /*2240*/  FMUL R47, R0, R47 ;  /* 0x0000002f002f7220 */ /* 0x001fe20000400000 */
[----:B------:R-:W-:Y:S02]  /*2250*/  F2FP.BF16.F32.PACK_AB R16, R17, R44 ;  /* 0x0000002c1110723e */ /* 0x000fe400000010ff */
[----:B-1----:R-:W-:Y:S02]  /*2260*/  F2FP.BF16.F32.PACK_AB R12, R45, R20 ;  /* 0x000000142d0c723e */ /* 0x002fe400000010ff */
[----:B------:R-:W-:Y:S02]  /*2270*/  F2FP.BF16.F32.PACK_AB R17, R24, R49 ;  /* 0x000000311811723e */ /* 0x000fe400000010ff */
[----:B------:R-:W-:Y:S01]  /*2280*/  F2FP.BF16.F32.PACK_AB R19, R46, R19 ;  /* 0x000000132e13723e */ /* 0x000fe200000010ff */
[----:B--2---:R-:W-:Y:S01]  /*2290*/  FMUL R48, R18, R37 ;  /* 0x0000002512307220 */ /* 0x004fe20000400000 */
[----:B------:R-:W-:Y:S01]  /*22a0*/  F2FP.BF16.F32.PACK_AB R18, R40, R51 ;  /* 0x000000332812723e */ /* 0x000fe200000010ff */
[----:B------:R0:W-:Y:S01]  /*22b0*/  @P1 STG.E.128 desc[UR8][R8.64], R12 ;  /* 0x0000000c08001986 */ /* 0x0001e2000c101d08 */
[----:B------:R-:W-:Y:S01]  /*22c0*/  IADD3 R20, P1, R7, UR10, RZ ;  /* 0x0000000a07147c10 */ /* 0x000fe2000ff3e0ff */
[-C--:B------:R-:W-:Y:S01]  /*22d0*/  FMUL R54, R54, R37.reuse ;  /* 0x0000002536367220 */ /* 0x080fe20000400000 */
[-C--:B------:R-:W-:Y:S01]  /*22e0*/  FMUL R27, R52, R37.reuse ;  /* 0x00000025341b7220 */ /* 0x080fe20000400000 */
[----:B------:R-:W1:Y:S01]  /*22f0*/  S2R R0, SR_TID.X ;  /* 0x0000000000007919 */ /* 0x000e620000002100 */
[-C--:B------:R-:W-:Y:S01]  /*2300*/  FMUL R29, R29, R37.reuse ;  /* 0x000000251d1d7220 */ /* 0x080fe20000400000 */
[-C--:B------:R-:W-:Y:S01]  /*2310*/  FMUL R30, R30, R37.reuse ;  /* 0x000000251e1e7220 */ /* 0x080fe20000400000 */
[-C--:B------:R-:W-:Y:S01]  /*2320*/  FMUL R43, R56, R37.reuse ;  /* 0x00000025382b7220 */ /* 0x080fe20000400000 */
[-C--:B------:R-:W-:Y:S01]  /*2330*/  FMUL R31, R31, R37.reuse ;  /* 0x000000251f1f7220 */ /* 0x080fe20000400000 */
[----:B------:R-:W-:Y:S01]  /*2340*/  FMUL R58, R58, R37 ;  /* 0x000000253a3a7220 */ /* 0x000fe20000400000 */
[-C--:B------:R-:W-:Y:S01]  /*2350*/  FMUL R7, R22, R47.reuse ;  /* 0x0000002f16077220 */ /* 0x080fe20000400000 */
[----:B------:R2:W-:Y:S01]  /*2360*/  @P2 STG.E.128 desc[UR8][R4.64], R16 ;  /* 0x0000001004002986 */ /* 0x0005e2000c101d08 */
[-C--:B------:R-:W-:Y:S01]  /*2370*/  FMUL R32, R32, R47.reuse ;  /* 0x0000002f20207220 */ /* 0x080fe20000400000 */
[-C--:B------:R-:W-:Y:S01]  /*2380*/  FMUL R33, R33, R47.reuse ;  /* 0x0000002f21217220 */ /* 0x080fe20000400000 */
[-C--:B------:R-:W-:Y:S01]  /*2390*/  FMUL R22, R25, R47.reuse ;  /* 0x0000002f19167220 */ /* 0x080fe20000400000 */
[-C--:B------:R-:W-:Y:S01]  /*23a0*/  FMUL R34, R34, R47.reuse ;  /* 0x0000002f22227220 */ /* 0x080fe20000400000 */
[-C--:B------:R-:W-:Y:S01]  /*23b0*/  FMUL R23, R26, R47.reuse ;  /* 0x0000002f1a177220 */ /* 0x080fe20000400000 */
[-C--:B------:R-:W-:Y:S01]  /*23c0*/  FMUL R35, R35, R47.reuse ;  /* 0x0000002f23237220 */ /* 0x080fe20000400000 */
[----:B0-----:R-:W-:Y:S01]  /*23d0*/  FMUL R8, R28, R47 ;  /* 0x0000002f1c087220 */ /* 0x001fe20000400000 */
[----:B------:R-:W-:-:S02]  /*23e0*/  IADD3 R2, P2, R2, UR10, RZ ;  /* 0x0000000a02027c10 */ /* 0x000fc4000ff5e0ff */
[----:B------:R-:W-:Y:S02]  /*23f0*/  IADD3.X R21, R3, UR11, RZ, P1, !PT ;  /* 0x0000000b03157c10 */ /* 0x000fe40008ffe4ff */
[----:B------:R-:W-:Y:S02]  /*2400*/  F2FP.BF16.F32.PACK_AB R28, R27, R54 ;  /* 0x000000361b1c723e */ /* 0x000fe400000010ff */
[----:B------:R-:W-:Y:S02]  /*2410*/  F2FP.BF16.F32.PACK_AB R29, R48, R29 ;  /* 0x0000001d301d723e */ /* 0x000fe400000010ff */
[----:B------:R-:W-:Y:S02]  /*2420*/  F2FP.BF16.F32.PACK_AB R30, R43, R30 ;  /* 0x0000001e2b1e723e */ /* 0x000fe400000010ff */
[----:B------:R-:W-:Y:S02]  /*2430*/  F2FP.BF16.F32.PACK_AB R31, R58, R31 ;  /* 0x0000001f3a1f723e */ /* 0x000fe400000010ff */
[----:B------:R-:W-:-:S02]  /*2440*/  IADD3.X R3, R6, UR11, RZ, P2, !PT ;  /* 0x0000000b06037c10 */ /* 0x000fc400097fe4ff */
[----:B------:R-:W-:Y:S02]  /*2450*/  F2FP.BF16.F32.PACK_AB R32, R7, R32 ;  /* 0x000000200720723e */ /* 0x000fe400000010ff */
[----:B------:R-:W-:Y:S02]  /*2460*/  F2FP.BF16.F32.PACK_AB R33, R22, R33 ;  /* 0x000000211621723e */ /* 0x000fe400000010ff */
[----:B------:R-:W-:Y:S02]  /*2470*/  F2FP.BF16.F32.PACK_AB R34, R23, R34 ;  /* 0x000000221722723e */ /* 0x000fe400000010ff */
[----:B------:R-:W-:Y:S01]  /*2480*/  F2FP.BF16.F32.PACK_AB R35, R8, R35 ;  /* 0x000000230823723e */ /* 0x000fe200000010ff */
[----:B------:R2:W-:Y:S04]  /*2490*/  @P3 STG.E.128 desc[UR8][R20.64], R28 ;  /* 0x0000001c14003986 */ /* 0x0005e8000c101d08 */
[----:B------:R2:W-:Y:S04]  /*24a0*/  STS [R42+0x20], R55 ;  /* 0x000020372a007388 */ /* 0x0005e80000000800 */
[----:B------:R2:W-:Y:S04]  /*24b0*/  STS [R42+0x28], R39 ;  /* 0x000028272a007388 */ /* 0x0005e80000000800 */
[----:B------:R2:W-:Y:S04]  /*24c0*/  STS [R42+0x30], R37 ;  /* 0x000030252a007388 */ /* 0x0005e80000000800 */
[----:B------:R2:W-:Y:S04]  /*24d0*/  STS [R42+0x38], R47 ;  /* 0x0000382f2a007388 */ /* 0x0005e80000000800 */
[----:B------:R2:W-:Y:S01]  /*24e0*/  @P4 STG.E.128 desc[UR8][R2.64], R32 ;  /* 0x0000002002004986 */ /* 0x0005e2000c101d08 */
[----:B------:R-:W-:Y:S01]  /*24f0*/  BAR.SYNC.DEFER_BLOCKING 0x0 ;  /* 0x0000000000007b1d */ /* 0x000fe20000010000 */
[----:B------:R-:W-:-:S02]  /*2500*/  PLOP3.LUT P0, PT, P0, P5, PT, 0x8, 0x0 ;  /* 0x000000000000781c */ /* 0x000fc4000070a170 */
[----:B-1----:R-:W-:-:S04]  /*2510*/  LOP3.LUT R0, R0, 0xf, RZ, 0xc0, !PT ;  /* 0x0000000f00007812 */ /* 0x002fc800078ec0ff */
[----:B------:R-:W-:-:S07]  /*2520*/  LEA R0, R0, UR5, 0x2 ;  /* 0x0000000500007c11 */ /* 0x000fce000f8e10ff */
[----:B------:R-:W-:Y:S05]  /*2530*/  @!P0 EXIT ;  /* 0x000000000000894d */ /* 0x000fea0003800000 */
[----:B--2---:R-:W0:Y:S04]  /*2540*/  LDS R3, [R0] ;  /* 0x0000000000037984 */ /* 0x004e280000000800 */
[----:B0-----:R-:W-:Y:S01]  /*2550*/  STG.E desc[UR8][R10.64], R3 ;  /* 0x000000030a007986 */ /* 0x001fe2000c101908 */
[----:B------:R-:W-:Y:S05]  /*2560*/  EXIT ;  /* 0x000000000000794d */ /* 0x000fea0003800000 */
.L_x_0:
[----:B------:R-:W-:-:S00]  /*2570*/  BRA `(.L_x_0) ;  /* 0xfffffffc00fc7947 */ /* 0x000fc0000383ffff */
[----:B------:R-:W-:-:S00]  /*2580*/  NOP ;  /* 0x0000000000007918 */ /* 0x000fc00000000000 */
[----:B------:R-:W-:-:S00]  /*2590*/  NOP ;  /* 0x0000000000007918 */ /* 0x000fc00000000000 */
[----:B------:R-:W-:-:S00]  /*25a0*/  NOP ;  /* 0x0000000000007918 */ /* 0x000fc00000000000 */
[----:B------:R-:W-:-:S00]  /*25b0*/  NOP ;  /* 0x0000000000007918 */ /* 0x000fc00000000000 */
[----:B------:R-:W-:-:S00]  /*25c0*/  NOP ;  /* 0x0000000000007918 */ /* 0x000fc00000000000 */
[----:B------:R-:W-:-:S00]  /*25d0*/  NOP ;  /* 0x0000000000007918 */ /* 0x000fc00000000000 */
[----:B------:R-:W-:-:S00]  /*25e0*/  NOP ;  /* 0x0000000000007918 */ /* 0x000fc00000000000 */
[----:B------:R-:W-:-:S00]  /*25f0*/  NOP ;  /* 0x0000000000007918 */ /* 0x000fc00000000000 */
.L_x_1:


//--------------------- .nv.global.init           --------------------------
	.section	.nv.global.init,"aw",@progbits
.nv.global.init:
	.type		_$_str,@object
	.size		_$_str,(_$_str_$_2 - _$_str)
_$_str:
        /*0000*/ 	.byte	0x5f, 0x5f, 0x43, 0x55, 0x44, 0x41, 0x5f, 0x46, 0x54, 0x5a, 0x00
	.type		_$_str_$_2,@object
	.size		_$_str_$_2,(.L_1 - _$_str_$_2)
_$_str_$_2:
        /*000b*/ 	.byte	0x5f, 0x5f, 0x43, 0x55, 0x44, 0x41, 0x5f, 0x50, 0x52, 0x45, 0x43, 0x5f, 0x53, 0x51, 0x52, 0x54
        /*001b*/ 	.byte	0x00
.L_1:


//--------------------- .nv.shared.l2norm_fwd_kernel --------------------------
	.section	.nv.shared.l2norm_fwd_kernel,"aw",@nobits
	.sectionflags	@""
	.align	16
	.zero		1024


//--------------------- .nv.shared.reserved.0     --------------------------
	.section	.nv.shared.reserved.0,"aw",@nobits
	.weak		__nv_reservedSMEM_offset_0_alias
	.size		__nv_reservedSMEM_offset_0_alias, 0, 0
	.other		__nv_reservedSMEM_offset_0_alias,@"STO_CUDA_RESERVED_SHARED STV_DEFAULT"
__nv_reservedSMEM_offset_0_alias:
	.zero		0


//--------------------- .nv.constant0.l2norm_fwd_kernel --------------------------
	.section	.nv.constant0.l2norm_fwd_kernel,"a",@progbits
	.sectionflags	@""
	.align	4
.nv.constant0.l2norm_fwd_kernel:
	.zero		568


//--------------------- SYMBOLS --------------------------

	.type		.nv.reservedSmem.offset0,@object
	.size		.nv.reservedSmem.offset0,0x4
